	.target	sm_90a

	.elftype	@"ET_EXEC"


//--------------------- .note.nv.tkinfo           --------------------------
	.section	.note.nv.tkinfo,"",@"SHT_NOTE"
	.sectionflags	@"SHF_NOTE_NV_TKINFO"
	.tkinfo
        /*0018*/ 	.word	0x00000002
        /*0030*/ 	.string	""
        /*0030*/ 	.string	"ptxas"
        /*0030*/ 	.string	"Cuda compilation tools, release 13.0, V13.0.88"
        /*0030*/ 	.string	"Build cuda_13.0.r13.0/compiler.36424714_0"
        /*0030*/ 	.string	"-arch sm_90a -m 64 "



//--------------------- .note.nv.cuinfo           --------------------------
	.section	.note.nv.cuinfo,"",@"SHT_NOTE"
	.sectionflags	@"SHF_NOTE_NV_CUINFO"
        /*0018*/ 	.short	0x0002
        /*001a*/ 	.short	0x005a
        /*001c*/ 	.short	0x0082
	.zero		2


//--------------------- .nv.info                  --------------------------
	.section	.nv.info,"",@"SHT_CUDA_INFO"
	.align	4


	//----- nvinfo : EIATTR_REGCOUNT
	.align		4
        /*0000*/ 	.byte	0x04, 0x2f
        /*0002*/ 	.short	(.L_15 - .L_14)
	.align		4
.L_14:
        /*0004*/ 	.word	index@(_ZN7cutlass13device_kernelINS_4gemm6kernel13GemmUniversalIN4cute5tupleIJiiiiEEENS1_10collective13CollectiveMmaINS1_34MainloopSm90TmaGmmaWarpSpecializedILi5ENS5_IJNS4_1CILi2EEENSA_ILi4EEENSA_ILi1EEEEEENS1_35KernelTmaWarpSpecializedCooperativeEEENS5_IJNSA_ILi256EEENSA_ILi64EEENSA_ILi128EEEEEEaNS5_IJlSD_lEEEaSL_NS4_8TiledMMAINS4_8MMA_AtomIJNS4_4SM904GMMA26MMA_64x64x32_S32S8S8_SS_TNEEEENS4_6LayoutINS5_IJSB_SD_SD_EEENS5_IJSD_NSA_ILi0EEESU_EEEEENS5_IJNS4_10UnderscoreESX_SX_EEEEENS4_23SM90_TMA_LOAD_MULTICASTENS4_14ComposedLayoutINS4_7SwizzleILi3ELi4ELi3EEENS4_18smem_ptr_flag_bitsILi8EEENSS_INS5_IJNSA_ILi8EEESJ_EEENS5_IJSJ_SD_EEEEEEEvNS4_8identityES10_S1A_vS1B_EENS_8epilogue10collective6detail29Sm90TmaWarpSpecializedAdapterINS1E_15DefaultEpilogueIaSL_SL_NS1D_6thread17LinearCombinationIaLi1EiiLNS1I_9ScaleType4KindE0ELNS_15FloatRoundStyleE2EaEENS1_15EpilogueDefaultEEEEEvvEEEEvNT_6ParamsE)
        /*0008*/ 	.word	0x000000a8


	//----- nvinfo : EIATTR_FRAME_SIZE
	.align		4
.L_15:
        /*000c*/ 	.byte	0x04, 0x11
        /*000e*/ 	.short	(.L_17 - .L_16)
	.align		4
.L_16:
        /*0010*/ 	.word	index@(_ZN7cutlass13device_kernelINS_4gemm6kernel13GemmUniversalIN4cute5tupleIJiiiiEEENS1_10collective13CollectiveMmaINS1_34MainloopSm90TmaGmmaWarpSpecializedILi5ENS5_IJNS4_1CILi2EEENSA_ILi4EEENSA_ILi1EEEEEENS1_35KernelTmaWarpSpecializedCooperativeEEENS5_IJNSA_ILi256EEENSA_ILi64EEENSA_ILi128EEEEEEaNS5_IJlSD_lEEEaSL_NS4_8TiledMMAINS4_8MMA_AtomIJNS4_4SM904GMMA26MMA_64x64x32_S32S8S8_SS_TNEEEENS4_6LayoutINS5_IJSB_SD_SD_EEENS5_IJSD_NSA_ILi0EEESU_EEEEENS5_IJNS4_10UnderscoreESX_SX_EEEEENS4_23SM90_TMA_LOAD_MULTICASTENS4_14ComposedLayoutINS4_7SwizzleILi3ELi4ELi3EEENS4_18smem_ptr_flag_bitsILi8EEENSS_INS5_IJNSA_ILi8EEESJ_EEENS5_IJSJ_SD_EEEEEEEvNS4_8identityES10_S1A_vS1B_EENS_8epilogue10collective6detail29Sm90TmaWarpSpecializedAdapterINS1E_15DefaultEpilogueIaSL_SL_NS1D_6thread17LinearCombinationIaLi1EiiLNS1I_9ScaleType4KindE0ELNS_15FloatRoundStyleE2EaEENS1_15EpilogueDefaultEEEEEvvEEEEvNT_6ParamsE)
        /*0014*/ 	.word	0x00000000


	//----- nvinfo : EIATTR_MIN_STACK_SIZE
	.align		4
.L_17:
        /*0018*/ 	.byte	0x04, 0x12
        /*001a*/ 	.short	(.L_19 - .L_18)
	.align		4
.L_18:
        /*001c*/ 	.word	index@(_ZN7cutlass13device_kernelINS_4gemm6kernel13GemmUniversalIN4cute5tupleIJiiiiEEENS1_10collective13CollectiveMmaINS1_34MainloopSm90TmaGmmaWarpSpecializedILi5ENS5_IJNS4_1CILi2EEENSA_ILi4EEENSA_ILi1EEEEEENS1_35KernelTmaWarpSpecializedCooperativeEEENS5_IJNSA_ILi256EEENSA_ILi64EEENSA_ILi128EEEEEEaNS5_IJlSD_lEEEaSL_NS4_8TiledMMAINS4_8MMA_AtomIJNS4_4SM904GMMA26MMA_64x64x32_S32S8S8_SS_TNEEEENS4_6LayoutINS5_IJSB_SD_SD_EEENS5_IJSD_NSA_ILi0EEESU_EEEEENS5_IJNS4_10UnderscoreESX_SX_EEEEENS4_23SM90_TMA_LOAD_MULTICASTENS4_14ComposedLayoutINS4_7SwizzleILi3ELi4ELi3EEENS4_18smem_ptr_flag_bitsILi8EEENSS_INS5_IJNSA_ILi8EEESJ_EEENS5_IJSJ_SD_EEEEEEEvNS4_8identityES10_S1A_vS1B_EENS_8epilogue10collective6detail29Sm90TmaWarpSpecializedAdapterINS1E_15DefaultEpilogueIaSL_SL_NS1D_6thread17LinearCombinationIaLi1EiiLNS1I_9ScaleType4KindE0ELNS_15FloatRoundStyleE2EaEENS1_15EpilogueDefaultEEEEEvvEEEEvNT_6ParamsE)
        /*0020*/ 	.word	0x00000000
.L_19:


//--------------------- .nv.compat                --------------------------
	.section	.nv.compat,"",@"SHT_CUDA_COMPAT_INFO"
	.align	4
        /*0000*/ 	.byte	0x02, 0x09, 0x01, 0x00, 0x02, 0x02, 0x04, 0x00, 0x02, 0x05, 0x05, 0x00, 0x03, 0x07, 0x01, 0x01
        /*0010*/ 	.byte	0x02, 0x03, 0x01, 0x00, 0x02, 0x06, 0x01, 0x00, 0x04, 0x0b, 0x08, 0x00, 0x00, 0x00, 0x00, 0x00
        /*0020*/ 	.byte	0x00, 0x00, 0x00, 0x00


//--------------------- .nv.info._ZN7cutlass13device_kernelINS_4gemm6kernel13GemmUniversalIN4cute5tupleIJiiiiEEENS1_10collective13CollectiveMmaINS1_34MainloopSm90TmaGmmaWarpSpecializedILi5ENS5_IJNS4_1CILi2EEENSA_ILi4EEENSA_ILi1EEEEEENS1_35KernelTmaWarpSpecializedCooperativeEEENS5_IJNSA_ILi256EEENSA_ILi64EEENSA_ILi128EEEEEEaNS5_IJlSD_lEEEaSL_NS4_8TiledMMAINS4_8MMA_AtomIJNS4_4SM904GMMA26MMA_64x64x32_S32S8S8_SS_TNEEEENS4_6LayoutINS5_IJSB_SD_SD_EEENS5_IJSD_NSA_ILi0EEESU_EEEEENS5_IJNS4_10UnderscoreESX_SX_EEEEENS4_23SM90_TMA_LOAD_MULTICASTENS4_14ComposedLayoutINS4_7SwizzleILi3ELi4ELi3EEENS4_18smem_ptr_flag_bitsILi8EEENSS_INS5_IJNSA_ILi8EEESJ_EEENS5_IJSJ_SD_EEEEEEEvNS4_8identityES10_S1A_vS1B_EENS_8epilogue10collective6detail29Sm90TmaWarpSpecializedAdapterINS1E_15DefaultEpilogueIaSL_SL_NS1D_6thread17LinearCombinationIaLi1EiiLNS1I_9ScaleType4KindE0ELNS_15FloatRoundStyleE2EaEENS1_15EpilogueDefaultEEEEEvvEEEEvNT_6ParamsE --------------------------
	.section	.nv.info._ZN7cutlass13device_kernelINS_4gemm6kernel13GemmUniversalIN4cute5tupleIJiiiiEEENS1_10collective13CollectiveMmaINS1_34MainloopSm90TmaGmmaWarpSpecializedILi5ENS5_IJNS4_1CILi2EEENSA_ILi4EEENSA_ILi1EEEEEENS1_35KernelTmaWarpSpecializedCooperativeEEENS5_IJNSA_ILi256EEENSA_ILi64EEENSA_ILi128EEEEEEaNS5_IJlSD_lEEEaSL_NS4_8TiledMMAINS4_8MMA_AtomIJNS4_4SM904GMMA26MMA_64x64x32_S32S8S8_SS_TNEEEENS4_6LayoutINS5_IJSB_SD_SD_EEENS5_IJSD_NSA_ILi0EEESU_EEEEENS5_IJNS4_10UnderscoreESX_SX_EEEEENS4_23SM90_TMA_LOAD_MULTICASTENS4_14ComposedLayoutINS4_7SwizzleILi3ELi4ELi3EEENS4_18smem_ptr_flag_bitsILi8EEENSS_INS5_IJNSA_ILi8EEESJ_EEENS5_IJSJ_SD_EEEEEEEvNS4_8identityES10_S1A_vS1B_EENS_8epilogue10collective6detail29Sm90TmaWarpSpecializedAdapterINS1E_15DefaultEpilogueIaSL_SL_NS1D_6thread17LinearCombinationIaLi1EiiLNS1I_9ScaleType4KindE0ELNS_15FloatRoundStyleE2EaEENS1_15EpilogueDefaultEEEEEvvEEEEvNT_6ParamsE,"",@"SHT_CUDA_INFO"
	.sectionflags	@""
	.align	4


	//----- nvinfo : EIATTR_CUDA_API_VERSION
	.align		4
        /*0000*/ 	.byte	0x04, 0x37
        /*0002*/ 	.short	(.L_21 - .L_20)
.L_20:
        /*0004*/ 	.word	0x00000082


	//----- nvinfo : EIATTR_KPARAM_INFO
	.align		4
.L_21:
        /*0008*/ 	.byte	0x04, 0x17
        /*000a*/ 	.short	(.L_23 - .L_22)
.L_22:
        /*000c*/ 	.word	0x00000000
        /*0010*/ 	.short	0x0000
        /*0012*/ 	.short	0x0070
        /*0014*/ 	.byte	0x00, 0xf0, 0x01, 0x10


	//----- nvinfo : EIATTR_SPARSE_MMA_MASK
	.align		4
.L_23:
        /*0018*/ 	.byte	0x03, 0x50
        /*001a*/ 	.short	0x0000


	//----- nvinfo : EIATTR_MAXREG_COUNT
	.align		4
        /*001c*/ 	.byte	0x03, 0x1b
        /*001e*/ 	.short	0x00a8


	//----- nvinfo : EIATTR_NUM_BARRIERS
	.align		4
        /*0020*/ 	.byte	0x02, 0x4c
        /*0022*/ 	.byte	0x01
	.zero		1


	//----- nvinfo : EIATTR_EXTERNS
	.align		4
        /*0024*/ 	.byte	0x04, 0x0f
        /*0026*/ 	.short	(.L_25 - .L_24)


	//   ....[0]....
	.align		4
.L_24:
        /*0028*/ 	.word	index@(__assertfail)


	//----- nvinfo : EIATTR_MERCURY_ISA_VERSION
	.align		4
.L_25:
        /*002c*/ 	.byte	0x03, 0x5f
        /*002e*/ 	.short	0x0101


	//----- nvinfo : EIATTR_INT_WARP_WIDE_INSTR_OFFSETS
	.align		4
        /*0030*/ 	.byte	0x04, 0x31
        /*0032*/ 	.short	(.L_27 - .L_26)


	//   ....[0]....
.L_26:
        /*0034*/ 	.word	0x000004a0


	//   ....[1]....
        /*0038*/ 	.word	0x000004d0


	//   ....[2]....
        /*003c*/ 	.word	0x00000690


	//----- nvinfo : EIATTR_COOP_GROUP_MASK_REGIDS
	.align		4
.L_27:
        /*0040*/ 	.byte	0x04, 0x29
        /*0042*/ 	.short	(.L_29 - .L_28)


	//   ....[0]....
.L_28:
        /*0044*/ 	.word	0xffffffff


	//   ....[1]....
        /*0048*/ 	.word	0xffffffff


	//   ....[2]....
        /*004c*/ 	.word	0xffffffff


	//   ....[3]....
        /*0050*/ 	.word	0xffffffff


	//   ....[4]....
        /*0054*/ 	.word	0xffffffff


	//   ....[5]....
        /*0058*/ 	.word	0xffffffff


	//----- nvinfo : EIATTR_COOP_GROUP_INSTR_OFFSETS
	.align		4
.L_29:
        /*005c*/ 	.byte	0x04, 0x28
        /*005e*/ 	.short	(.L_31 - .L_30)


	//   ....[0]....
.L_30:
        /*0060*/ 	.word	0x00000060


	//   ....[1]....
        /*0064*/ 	.word	0x00000070


	//   ....[2]....
        /*0068*/ 	.word	0x00000130


	//   ....[3]....
        /*006c*/ 	.word	0x000002f0


	//   ....[4]....
        /*0070*/ 	.word	0x00000810


	//   ....[5]....
        /*0074*/ 	.word	0x00001240


	//----- nvinfo : EIATTR_REG_RECONFIG
	.align		4
.L_31:
        /*0078*/ 	.byte	0x01, 0x54
	.zero		2


	//----- nvinfo : EIATTR_SYSCALL_OFFSETS
	.align		4
        /*007c*/ 	.byte	0x04, 0x46
        /*007e*/ 	.short	(.L_33 - .L_32)


	//   ....[0]....
.L_32:
        /*0080*/ 	.word	0x00001410


	//----- nvinfo : EIATTR_MBARRIER_INSTR_OFFSETS
	.align		4
.L_33:
        /*0084*/ 	.byte	0x04, 0x39
        /*0086*/ 	.short	(.L_35 - .L_34)


	//   ....[0]....
.L_34:
        /*0088*/ 	.word	0x00000230
        /*008c*/ 	.word	0x000000ff
        /*0090*/ 	.word	0x00000000
        /*0094*/ 	.short	0x0100
        /*0096*/ 	.byte	0x08
	.zero		1


	//   ....[1]....
        /*0098*/ 	.word	0x00000240
        /*009c*/ 	.word	0x000000ff
        /*00a0*/ 	.word	0x00000028
        /*00a4*/ 	.short	0x0100
        /*00a6*/ 	.byte	0x08
	.zero		1


	//   ....[2]....
        /*00a8*/ 	.word	0x00000250
        /*00ac*/ 	.word	0x000000ff
        /*00b0*/ 	.word	0x00000008
        /*00b4*/ 	.short	0x0100
        /*00b6*/ 	.byte	0x08
	.zero		1


	//   ....[3]....
        /*00b8*/ 	.word	0x00000260
        /*00bc*/ 	.word	0x000000ff
        /*00c0*/ 	.word	0x00000030
        /*00c4*/ 	.short	0x0100
        /*00c6*/ 	.byte	0x08
	.zero		1


	//   ....[4]....
        /*00c8*/ 	.word	0x00000270
        /*00cc*/ 	.word	0x000000ff
        /*00d0*/ 	.word	0x00000010
        /*00d4*/ 	.short	0x0100
        /*00d6*/ 	.byte	0x08
	.zero		1


	//   ....[5]....
        /*00d8*/ 	.word	0x00000280
        /*00dc*/ 	.word	0x000000ff
        /*00e0*/ 	.word	0x00000038
        /*00e4*/ 	.short	0x0100
        /*00e6*/ 	.byte	0x08
	.zero		1


	//   ....[6]....
        /*00e8*/ 	.word	0x00000290
        /*00ec*/ 	.word	0x000000ff
        /*00f0*/ 	.word	0x00000018
        /*00f4*/ 	.short	0x0100
        /*00f6*/ 	.byte	0x08
	.zero		1


	//   ....[7]....
        /*00f8*/ 	.word	0x000002a0
        /*00fc*/ 	.word	0x000000ff
        /*0100*/ 	.word	0x00000040
        /*0104*/ 	.short	0x0100
        /*0106*/ 	.byte	0x08
	.zero		1


	//   ....[8]....
        /*0108*/ 	.word	0x000002b0
        /*010c*/ 	.word	0x000000ff
        /*0110*/ 	.word	0x00000020
        /*0114*/ 	.short	0x0100
        /*0116*/ 	.byte	0x08
	.zero		1


	//   ....[9]....
        /*0118*/ 	.word	0x000002c0
        /*011c*/ 	.word	0x000000ff
        /*0120*/ 	.word	0x00000048
        /*0124*/ 	.short	0x0100
        /*0126*/ 	.byte	0x08
	.zero		1


	//   ....[10]....
        /*0128*/ 	.word	0x00000710
        /*012c*/ 	.word	0x000000ff
        /*0130*/ 	.word	0x00000060
        /*0134*/ 	.short	0x0100
        /*0136*/ 	.byte	0x06
	.zero		1


	//   ....[11]....
        /*0138*/ 	.word	0x000007a0
        /*013c*/ 	.word	0x000000ff
        /*0140*/ 	.word	0x00000068
        /*0144*/ 	.short	0x0100
        /*0146*/ 	.byte	0x06
	.zero		1


	//   ....[12]....
        /*0148*/ 	.word	0x000014e0
        /*014c*/ 	.word	0x00000003
        /*0150*/ 	.word	0x00000000
        /*0154*/ 	.short	0x010a
        /*0156*/ 	.byte	0x3f
	.zero		1


	//   ....[13]....
        /*0158*/ 	.word	0x00001520
        /*015c*/ 	.word	0x00000003
        /*0160*/ 	.word	0x00000000
        /*0164*/ 	.short	0x010a
        /*0166*/ 	.byte	0x3f
	.zero		1


	//   ....[14]....
        /*0168*/ 	.word	0x00001a60
        /*016c*/ 	.word	0x00000005
        /*0170*/ 	.word	0x00000000
        /*0174*/ 	.short	0x010a
        /*0176*/ 	.byte	0x3f
	.zero		1


	//   ....[15]....
        /*0178*/ 	.word	0x00001aa0
        /*017c*/ 	.word	0x00000005
        /*0180*/ 	.word	0x00000000
        /*0184*/ 	.short	0x010a
        /*0186*/ 	.byte	0x3f
	.zero		1


	//   ....[16]....
        /*0188*/ 	.word	0x00001e80
        /*018c*/ 	.word	0x00000005
        /*0190*/ 	.word	0x00000000
        /*0194*/ 	.short	0x0101
        /*0196*/ 	.byte	0x3f
	.zero		1


	//   ....[17]....
        /*0198*/ 	.word	0x000020a0
        /*019c*/ 	.word	0x00000003
        /*01a0*/ 	.word	0x00000000
        /*01a4*/ 	.short	0x0101
        /*01a6*/ 	.byte	0x3f
	.zero		1


	//   ....[18]....
        /*01a8*/ 	.word	0x000067e0
        /*01ac*/ 	.word	0x0000000e
        /*01b0*/ 	.word	0x00000028
        /*01b4*/ 	.short	0x010a
        /*01b6*/ 	.byte	0x3f
	.zero		1


	//   ....[19]....
        /*01b8*/ 	.word	0x00006b60
        /*01bc*/ 	.word	0x00000006
        /*01c0*/ 	.word	0x00000068
        /*01c4*/ 	.short	0x0101
        /*01c6*/ 	.byte	0x3f
	.zero		1


	//   ....[20]....
        /*01c8*/ 	.word	0x00007290
        /*01cc*/ 	.word	0x00000007
        /*01d0*/ 	.word	0x00000000
        /*01d4*/ 	.short	0x010a
        /*01d6*/ 	.byte	0x3f
	.zero		1


	//   ....[21]....
        /*01d8*/ 	.word	0x00007310
        /*01dc*/ 	.word	0x00000009
        /*01e0*/ 	.word	0x00000000
        /*01e4*/ 	.short	0x010a
        /*01e6*/ 	.byte	0x3f
	.zero		1


	//   ....[22]....
        /*01e8*/ 	.word	0x000073a0
        /*01ec*/ 	.word	0x00000006
        /*01f0*/ 	.word	0x00000000
        /*01f4*/ 	.short	0x010a
        /*01f6*/ 	.byte	0x3f
	.zero		1


	//   ....[23]....
        /*01f8*/ 	.word	0x00007430
        /*01fc*/ 	.word	0x00000009
        /*0200*/ 	.word	0x00000000
        /*0204*/ 	.short	0x010a
        /*0206*/ 	.byte	0x3f
	.zero		1


	//   ....[24]....
        /*0208*/ 	.word	0x000074c0
        /*020c*/ 	.word	0x00000003
        /*0210*/ 	.word	0x00000000
        /*0214*/ 	.short	0x010a
        /*0216*/ 	.byte	0x3f
	.zero		1


	//   ....[25]....
        /*0218*/ 	.word	0x00007520
        /*021c*/ 	.word	0x00000003
        /*0220*/ 	.word	0x00000000
        /*0224*/ 	.short	0x010a
        /*0226*/ 	.byte	0x3f
	.zero		1


	//   ....[26]....
        /*0228*/ 	.word	0x00007570
        /*022c*/ 	.word	0x00000005
        /*0230*/ 	.word	0x00000000
        /*0234*/ 	.short	0x010a
        /*0236*/ 	.byte	0x3f
	.zero		1


	//   ....[27]....
        /*0238*/ 	.word	0x00007640
        /*023c*/ 	.word	0x0000000e
        /*0240*/ 	.word	0x00000028
        /*0244*/ 	.short	0x010a
        /*0246*/ 	.byte	0x3f
	.zero		1


	//   ....[28]....
        /*0248*/ 	.word	0x00007710
        /*024c*/ 	.word	0x00000007
        /*0250*/ 	.word	0x00000000
        /*0254*/ 	.short	0x010a
        /*0256*/ 	.byte	0x3f
	.zero		1


	//   ....[29]....
        /*0258*/ 	.word	0x00007760
        /*025c*/ 	.word	0x00000009
        /*0260*/ 	.word	0x00000000
        /*0264*/ 	.short	0x010a
        /*0266*/ 	.byte	0x3f
	.zero		1


	//   ....[30]....
        /*0268*/ 	.word	0x000077b0
        /*026c*/ 	.word	0x00000006
        /*0270*/ 	.word	0x00000000
        /*0274*/ 	.short	0x010a
        /*0276*/ 	.byte	0x3f
	.zero		1


	//   ....[31]....
        /*0278*/ 	.word	0x00007800
        /*027c*/ 	.word	0x00000009
        /*0280*/ 	.word	0x00000000
        /*0284*/ 	.short	0x010a
        /*0286*/ 	.byte	0x3f
	.zero		1


	//----- nvinfo : EIATTR_NUM_MBARRIERS
	.align		4
.L_35:
        /*0288*/ 	.byte	0x03, 0x38
        /*028a*/ 	.short	0x000c


	//----- nvinfo : EIATTR_EXIT_INSTR_OFFSETS
	.align		4
        /*028c*/ 	.byte	0x04, 0x1c
        /*028e*/ 	.short	(.L_37 - .L_36)


	//   ....[0]....
.L_36:
        /*0290*/ 	.word	0x00000970


	//   ....[1]....
        /*0294*/ 	.word	0x00001180


	//   ....[2]....
        /*0298*/ 	.word	0x00005e00


	//   ....[3]....
        /*029c*/ 	.word	0x00006360


	//   ....[4]....
        /*02a0*/ 	.word	0x00007510


	//----- nvinfo : EIATTR_MAX_THREADS
	.align		4
.L_37:
        /*02a4*/ 	.byte	0x04, 0x05
        /*02a6*/ 	.short	(.L_39 - .L_38)
.L_38:
        /*02a8*/ 	.word	0x00000180
        /*02ac*/ 	.word	0x00000001
        /*02b0*/ 	.word	0x00000001


	//----- nvinfo : EIATTR_CRS_STACK_SIZE
	.align		4
.L_39:
        /*02b4*/ 	.byte	0x04, 0x1e
        /*02b6*/ 	.short	(.L_41 - .L_40)
.L_40:
        /*02b8*/ 	.word	0x00000000


	//----- nvinfo : EIATTR_CBANK_PARAM_SIZE
	.align		4
.L_41:
        /*02bc*/ 	.byte	0x03, 0x19
        /*02be*/ 	.short	0x0470


	//----- nvinfo : EIATTR_PARAM_CBANK
	.align		4
        /*02c0*/ 	.byte	0x04, 0x0a
        /*02c2*/ 	.short	(.L_43 - .L_42)
	.align		4
.L_42:
        /*02c4*/ 	.word	index@(.nv.constant0._ZN7cutlass13device_kernelINS_4gemm6kernel13GemmUniversalIN4cute5tupleIJiiiiEEENS1_10collective13CollectiveMmaINS1_34MainloopSm90TmaGmmaWarpSpecializedILi5ENS5_IJNS4_1CILi2EEENSA_ILi4EEENSA_ILi1EEEEEENS1_35KernelTmaWarpSpecializedCooperativeEEENS5_IJNSA_ILi256EEENSA_ILi64EEENSA_ILi128EEEEEEaNS5_IJlSD_lEEEaSL_NS4_8TiledMMAINS4_8MMA_AtomIJNS4_4SM904GMMA26MMA_64x64x32_S32S8S8_SS_TNEEEENS4_6LayoutINS5_IJSB_SD_SD_EEENS5_IJSD_NSA_ILi0EEESU_EEEEENS5_IJNS4_10UnderscoreESX_SX_EEEEENS4_23SM90_TMA_LOAD_MULTICASTENS4_14ComposedLayoutINS4_7SwizzleILi3ELi4ELi3EEENS4_18smem_ptr_flag_bitsILi8EEENSS_INS5_IJNSA_ILi8EEESJ_EEENS5_IJSJ_SD_EEEEEEEvNS4_8identityES10_S1A_vS1B_EENS_8epilogue10collective6detail29Sm90TmaWarpSpecializedAdapterINS1E_15DefaultEpilogueIaSL_SL_NS1D_6thread17LinearCombinationIaLi1EiiLNS1I_9ScaleType4KindE0ELNS_15FloatRoundStyleE2EaEENS1_15EpilogueDefaultEEEEEvvEEEEvNT_6ParamsE)
        /*02c8*/ 	.short	0x0210
        /*02ca*/ 	.short	0x0470


	//----- nvinfo : EIATTR_SW_WAR
	.align		4
.L_43:
        /*02cc*/ 	.byte	0x04, 0x36
        /*02ce*/ 	.short	(.L_45 - .L_44)
.L_44:
        /*02d0*/ 	.word	0x00000008
.L_45:


//--------------------- .nv.callgraph             --------------------------
	.section	.nv.callgraph,"",@"SHT_CUDA_CALLGRAPH"
	.align	4
	.sectionentsize	8
	.align		4
        /*0000*/ 	.word	0x00000000
	.align		4
        /*0004*/ 	.word	0xffffffff
	.align		4
        /*0008*/ 	.word	index@(_ZN7cutlass13device_kernelINS_4gemm6kernel13GemmUniversalIN4cute5tupleIJiiiiEEENS1_10collective13CollectiveMmaINS1_34MainloopSm90TmaGmmaWarpSpecializedILi5ENS5_IJNS4_1CILi2EEENSA_ILi4EEENSA_ILi1EEEEEENS1_35KernelTmaWarpSpecializedCooperativeEEENS5_IJNSA_ILi256EEENSA_ILi64EEENSA_ILi128EEEEEEaNS5_IJlSD_lEEEaSL_NS4_8TiledMMAINS4_8MMA_AtomIJNS4_4SM904GMMA26MMA_64x64x32_S32S8S8_SS_TNEEEENS4_6LayoutINS5_IJSB_SD_SD_EEENS5_IJSD_NSA_ILi0EEESU_EEEEENS5_IJNS4_10UnderscoreESX_SX_EEEEENS4_23SM90_TMA_LOAD_MULTICASTENS4_14ComposedLayoutINS4_7SwizzleILi3ELi4ELi3EEENS4_18smem_ptr_flag_bitsILi8EEENSS_INS5_IJNSA_ILi8EEESJ_EEENS5_IJSJ_SD_EEEEEEEvNS4_8identityES10_S1A_vS1B_EENS_8epilogue10collective6detail29Sm90TmaWarpSpecializedAdapterINS1E_15DefaultEpilogueIaSL_SL_NS1D_6thread17LinearCombinationIaLi1EiiLNS1I_9ScaleType4KindE0ELNS_15FloatRoundStyleE2EaEENS1_15EpilogueDefaultEEEEEvvEEEEvNT_6ParamsE)
	.align		4
        /*000c*/ 	.word	index@(__assertfail)
	.align		4
        /*0010*/ 	.word	0x00000000
	.align		4
        /*0014*/ 	.word	0xfffffffe
	.align		4
        /*0018*/ 	.word	0x00000000
	.align		4
        /*001c*/ 	.word	0xfffffffd
	.align		4
        /*0020*/ 	.word	0x00000000
	.align		4
        /*0024*/ 	.word	0xfffffffc


//--------------------- .nv.constant4             --------------------------
	.section	.nv.constant4,"a",@progbits
	.align	8
	.align		8
.nv.constant4:
        /*0000*/ 	.dword	__assertfail
	.align		8
        /*0008*/ 	.dword	__unnamed_1
	.align		8
        /*0010*/ 	.dword	_ZN40_INTERNAL_f88bd17d_4_k_cu_ce756df7_235794cuda3std3__45__cpo5beginE
	.align		8
        /*0018*/ 	.dword	_ZN40_INTERNAL_f88bd17d_4_k_cu_ce756df7_235794cuda3std3__45__cpo3endE
	.align		8
        /*0020*/ 	.dword	_ZN40_INTERNAL_f88bd17d_4_k_cu_ce756df7_235794cuda3std3__45__cpo6cbeginE
	.align		8
        /*0028*/ 	.dword	_ZN40_INTERNAL_f88bd17d_4_k_cu_ce756df7_235794cuda3std3__45__cpo4cendE
	.align		8
        /*0030*/ 	.dword	_ZN40_INTERNAL_f88bd17d_4_k_cu_ce756df7_235794cuda3std3__442_GLOBAL__N__f88bd17d_4_k_cu_ce756df7_235796ignoreE
	.align		8
        /*0038*/ 	.dword	_ZN40_INTERNAL_f88bd17d_4_k_cu_ce756df7_235794cuda3std3__419piecewise_constructE
	.align		8
        /*0040*/ 	.dword	_ZN40_INTERNAL_f88bd17d_4_k_cu_ce756df7_235794cuda3std3__48in_placeE
	.align		8
        /*0048*/ 	.dword	_ZN40_INTERNAL_f88bd17d_4_k_cu_ce756df7_235794cuda3std6ranges3__45__cpo4swapE
	.align		8
        /*0050*/ 	.dword	_ZN40_INTERNAL_f88bd17d_4_k_cu_ce756df7_235794cuda3std6ranges3__45__cpo9iter_moveE
	.align		8
        /*0058*/ 	.dword	_ZN40_INTERNAL_f88bd17d_4_k_cu_ce756df7_235794cute7productE
	.align		8
        /*0060*/ 	.dword	_ZN40_INTERNAL_f88bd17d_4_k_cu_ce756df7_235794cute1_E
	.align		8
        /*0068*/ 	.dword	$str$22
	.align		8
        /*0070*/ 	.dword	$str$23


//--------------------- .text._ZN7cutlass13device_kernelINS_4gemm6kernel13GemmUniversalIN4cute5tupleIJiiiiEEENS1_10collective13CollectiveMmaINS1_34MainloopSm90TmaGmmaWarpSpecializedILi5ENS5_IJNS4_1CILi2EEENSA_ILi4EEENSA_ILi1EEEEEENS1_35KernelTmaWarpSpecializedCooperativeEEENS5_IJNSA_ILi256EEENSA_ILi64EEENSA_ILi128EEEEEEaNS5_IJlSD_lEEEaSL_NS4_8TiledMMAINS4_8MMA_AtomIJNS4_4SM904GMMA26MMA_64x64x32_S32S8S8_SS_TNEEEENS4_6LayoutINS5_IJSB_SD_SD_EEENS5_IJSD_NSA_ILi0EEESU_EEEEENS5_IJNS4_10UnderscoreESX_SX_EEEEENS4_23SM90_TMA_LOAD_MULTICASTENS4_14ComposedLayoutINS4_7SwizzleILi3ELi4ELi3EEENS4_18smem_ptr_flag_bitsILi8EEENSS_INS5_IJNSA_ILi8EEESJ_EEENS5_IJSJ_SD_EEEEEEEvNS4_8identityES10_S1A_vS1B_EENS_8epilogue10collective6detail29Sm90TmaWarpSpecializedAdapterINS1E_15DefaultEpilogueIaSL_SL_NS1D_6thread17LinearCombinationIaLi1EiiLNS1I_9ScaleType4KindE0ELNS_15FloatRoundStyleE2EaEENS1_15EpilogueDefaultEEEEEvvEEEEvNT_6ParamsE --------------------------
	.section	.text._ZN7cutlass13device_kernelINS_4gemm6kernel13GemmUniversalIN4cute5tupleIJiiiiEEENS1_10collective13CollectiveMmaINS1_34MainloopSm90TmaGmmaWarpSpecializedILi5ENS5_IJNS4_1CILi2EEENSA_ILi4EEENSA_ILi1EEEEEENS1_35KernelTmaWarpSpecializedCooperativeEEENS5_IJNSA_ILi256EEENSA_ILi64EEENSA_ILi128EEEEEEaNS5_IJlSD_lEEEaSL_NS4_8TiledMMAINS4_8MMA_AtomIJNS4_4SM904GMMA26MMA_64x64x32_S32S8S8_SS_TNEEEENS4_6LayoutINS5_IJSB_SD_SD_EEENS5_IJSD_NSA_ILi0EEESU_EEEEENS5_IJNS4_10UnderscoreESX_SX_EEEEENS4_23SM90_TMA_LOAD_MULTICASTENS4_14ComposedLayoutINS4_7SwizzleILi3ELi4ELi3EEENS4_18smem_ptr_flag_bitsILi8EEENSS_INS5_IJNSA_ILi8EEESJ_EEENS5_IJSJ_SD_EEEEEEEvNS4_8identityES10_S1A_vS1B_EENS_8epilogue10collective6detail29Sm90TmaWarpSpecializedAdapterINS1E_15DefaultEpilogueIaSL_SL_NS1D_6thread17LinearCombinationIaLi1EiiLNS1I_9ScaleType4KindE0ELNS_15FloatRoundStyleE2EaEENS1_15EpilogueDefaultEEEEEvvEEEEvNT_6ParamsE,"ax",@progbits
	.align	128
.text._ZN7cutlass13device_kernelINS_4gemm6kernel13GemmUniversalIN4cute5tupleIJiiiiEEENS1_10collective13CollectiveMmaINS1_34MainloopSm90TmaGmmaWarpSpecializedILi5ENS5_IJNS4_1CILi2EEENSA_ILi4EEENSA_ILi1EEEEEENS1_35KernelTmaWarpSpecializedCooperativeEEENS5_IJNSA_ILi256EEENSA_ILi64EEENSA_ILi128EEEEEEaNS5_IJlSD_lEEEaSL_NS4_8TiledMMAINS4_8MMA_AtomIJNS4_4SM904GMMA26MMA_64x64x32_S32S8S8_SS_TNEEEENS4_6LayoutINS5_IJSB_SD_SD_EEENS5_IJSD_NSA_ILi0EEESU_EEEEENS5_IJNS4_10UnderscoreESX_SX_EEEEENS4_23SM90_TMA_LOAD_MULTICASTENS4_14ComposedLayoutINS4_7SwizzleILi3ELi4ELi3EEENS4_18smem_ptr_flag_bitsILi8EEENSS_INS5_IJNSA_ILi8EEESJ_EEENS5_IJSJ_SD_EEEEEEEvNS4_8identityES10_S1A_vS1B_EENS_8epilogue10collective6detail29Sm90TmaWarpSpecializedAdapterINS1E_15DefaultEpilogueIaSL_SL_NS1D_6thread17LinearCombinationIaLi1EiiLNS1I_9ScaleType4KindE0ELNS_15FloatRoundStyleE2EaEENS1_15EpilogueDefaultEEEEEvvEEEEvNT_6ParamsE:
        .type           _ZN7cutlass13device_kernelINS_4gemm6kernel13GemmUniversalIN4cute5tupleIJiiiiEEENS1_10collective13CollectiveMmaINS1_34MainloopSm90TmaGmmaWarpSpecializedILi5ENS5_IJNS4_1CILi2EEENSA_ILi4EEENSA_ILi1EEEEEENS1_35KernelTmaWarpSpecializedCooperativeEEENS5_IJNSA_ILi256EEENSA_ILi64EEENSA_ILi128EEEEEEaNS5_IJlSD_lEEEaSL_NS4_8TiledMMAINS4_8MMA_AtomIJNS4_4SM904GMMA26MMA_64x64x32_S32S8S8_SS_TNEEEENS4_6LayoutINS5_IJSB_SD_SD_EEENS5_IJSD_NSA_ILi0EEESU_EEEEENS5_IJNS4_10UnderscoreESX_SX_EEEEENS4_23SM90_TMA_LOAD_MULTICASTENS4_14ComposedLayoutINS4_7SwizzleILi3ELi4ELi3EEENS4_18smem_ptr_flag_bitsILi8EEENSS_INS5_IJNSA_ILi8EEESJ_EEENS5_IJSJ_SD_EEEEEEEvNS4_8identityES10_S1A_vS1B_EENS_8epilogue10collective6detail29Sm90TmaWarpSpecializedAdapterINS1E_15DefaultEpilogueIaSL_SL_NS1D_6thread17LinearCombinationIaLi1EiiLNS1I_9ScaleType4KindE0ELNS_15FloatRoundStyleE2EaEENS1_15EpilogueDefaultEEEEEvvEEEEvNT_6ParamsE,@function
        .size           _ZN7cutlass13device_kernelINS_4gemm6kernel13GemmUniversalIN4cute5tupleIJiiiiEEENS1_10collective13CollectiveMmaINS1_34MainloopSm90TmaGmmaWarpSpecializedILi5ENS5_IJNS4_1CILi2EEENSA_ILi4EEENSA_ILi1EEEEEENS1_35KernelTmaWarpSpecializedCooperativeEEENS5_IJNSA_ILi256EEENSA_ILi64EEENSA_ILi128EEEEEEaNS5_IJlSD_lEEEaSL_NS4_8TiledMMAINS4_8MMA_AtomIJNS4_4SM904GMMA26MMA_64x64x32_S32S8S8_SS_TNEEEENS4_6LayoutINS5_IJSB_SD_SD_EEENS5_IJSD_NSA_ILi0EEESU_EEEEENS5_IJNS4_10UnderscoreESX_SX_EEEEENS4_23SM90_TMA_LOAD_MULTICASTENS4_14ComposedLayoutINS4_7SwizzleILi3ELi4ELi3EEENS4_18smem_ptr_flag_bitsILi8EEENSS_INS5_IJNSA_ILi8EEESJ_EEENS5_IJSJ_SD_EEEEEEEvNS4_8identityES10_S1A_vS1B_EENS_8epilogue10collective6detail29Sm90TmaWarpSpecializedAdapterINS1E_15DefaultEpilogueIaSL_SL_NS1D_6thread17LinearCombinationIaLi1EiiLNS1I_9ScaleType4KindE0ELNS_15FloatRoundStyleE2EaEENS1_15EpilogueDefaultEEEEEvvEEEEvNT_6ParamsE,(.L_x_205 - _ZN7cutlass13device_kernelINS_4gemm6kernel13GemmUniversalIN4cute5tupleIJiiiiEEENS1_10collective13CollectiveMmaINS1_34MainloopSm90TmaGmmaWarpSpecializedILi5ENS5_IJNS4_1CILi2EEENSA_ILi4EEENSA_ILi1EEEEEENS1_35KernelTmaWarpSpecializedCooperativeEEENS5_IJNSA_ILi256EEENSA_ILi64EEENSA_ILi128EEEEEEaNS5_IJlSD_lEEEaSL_NS4_8TiledMMAINS4_8MMA_AtomIJNS4_4SM904GMMA26MMA_64x64x32_S32S8S8_SS_TNEEEENS4_6LayoutINS5_IJSB_SD_SD_EEENS5_IJSD_NSA_ILi0EEESU_EEEEENS5_IJNS4_10UnderscoreESX_SX_EEEEENS4_23SM90_TMA_LOAD_MULTICASTENS4_14ComposedLayoutINS4_7SwizzleILi3ELi4ELi3EEENS4_18smem_ptr_flag_bitsILi8EEENSS_INS5_IJNSA_ILi8EEESJ_EEENS5_IJSJ_SD_EEEEEEEvNS4_8identityES10_S1A_vS1B_EENS_8epilogue10collective6detail29Sm90TmaWarpSpecializedAdapterINS1E_15DefaultEpilogueIaSL_SL_NS1D_6thread17LinearCombinationIaLi1EiiLNS1I_9ScaleType4KindE0ELNS_15FloatRoundStyleE2EaEENS1_15EpilogueDefaultEEEEEvvEEEEvNT_6ParamsE)
        .other          _ZN7cutlass13device_kernelINS_4gemm6kernel13GemmUniversalIN4cute5tupleIJiiiiEEENS1_10collective13CollectiveMmaINS1_34MainloopSm90TmaGmmaWarpSpecializedILi5ENS5_IJNS4_1CILi2EEENSA_ILi4EEENSA_ILi1EEEEEENS1_35KernelTmaWarpSpecializedCooperativeEEENS5_IJNSA_ILi256EEENSA_ILi64EEENSA_ILi128EEEEEEaNS5_IJlSD_lEEEaSL_NS4_8TiledMMAINS4_8MMA_AtomIJNS4_4SM904GMMA26MMA_64x64x32_S32S8S8_SS_TNEEEENS4_6LayoutINS5_IJSB_SD_SD_EEENS5_IJSD_NSA_ILi0EEESU_EEEEENS5_IJNS4_10UnderscoreESX_SX_EEEEENS4_23SM90_TMA_LOAD_MULTICASTENS4_14ComposedLayoutINS4_7SwizzleILi3ELi4ELi3EEENS4_18smem_ptr_flag_bitsILi8EEENSS_INS5_IJNSA_ILi8EEESJ_EEENS5_IJSJ_SD_EEEEEEEvNS4_8identityES10_S1A_vS1B_EENS_8epilogue10collective6detail29Sm90TmaWarpSpecializedAdapterINS1E_15DefaultEpilogueIaSL_SL_NS1D_6thread17LinearCombinationIaLi1EiiLNS1I_9ScaleType4KindE0ELNS_15FloatRoundStyleE2EaEENS1_15EpilogueDefaultEEEEEvvEEEEvNT_6ParamsE,@"STO_CUDA_ENTRY STV_DEFAULT"
_ZN7cutlass13device_kernelINS_4gemm6kernel13GemmUniversalIN4cute5tupleIJiiiiEEENS1_10collective13CollectiveMmaINS1_34MainloopSm90TmaGmmaWarpSpecializedILi5ENS5_IJNS4_1CILi2EEENSA_ILi4EEENSA_ILi1EEEEEENS1_35KernelTmaWarpSpecializedCooperativeEEENS5_IJNSA_ILi256EEENSA_ILi64EEENSA_ILi128EEEEEEaNS5_IJlSD_lEEEaSL_NS4_8TiledMMAINS4_8MMA_AtomIJNS4_4SM904GMMA26MMA_64x64x32_S32S8S8_SS_TNEEEENS4_6LayoutINS5_IJSB_SD_SD_EEENS5_IJSD_NSA_ILi0EEESU_EEEEENS5_IJNS4_10UnderscoreESX_SX_EEEEENS4_23SM90_TMA_LOAD_MULTICASTENS4_14ComposedLayoutINS4_7SwizzleILi3ELi4ELi3EEENS4_18smem_ptr_flag_bitsILi8EEENSS_INS5_IJNSA_ILi8EEESJ_EEENS5_IJSJ_SD_EEEEEEEvNS4_8identityES10_S1A_vS1B_EENS_8epilogue10collective6detail29Sm90TmaWarpSpecializedAdapterINS1E_15DefaultEpilogueIaSL_SL_NS1D_6thread17LinearCombinationIaLi1EiiLNS1I_9ScaleType4KindE0ELNS_15FloatRoundStyleE2EaEENS1_15EpilogueDefaultEEEEEvvEEEEvNT_6ParamsE:
[----:B------:R-:W0:Y:S01]  /*0000*/  LDC R1, c[0x0][0x28] ;  /* 0x00000a00ff017b82 */ /* 0x000e220000000800 */
[----:B------:R-:W1:Y:S01]  /*0010*/  S2R R18, SR_TID.X ;  /* 0x0000000000127919 */ /* 0x000e620000002100 */
[----:B------:R-:W-:Y:S01]  /*0020*/  ELECT P0, URZ, PT ;  /* 0x00000000003f782f */ /* 0x000fe20003800000 */
[----:B------:R-:W-:Y:S01]  /*0030*/  BSSY B0, `(.L_x_0) ;  /* 0x000000f000007945 */ /* 0x000fe20003800000 */
[--C-:B-1----:R-:W-:Y:S02]  /*0040*/  SHF.R.U32.HI R0, RZ, 0x5, R18.reuse ;  /* 0x00000005ff007819 */ /* 0x102fe40000011612 */
[----:B------:R-:W-:-:S03]  /*0050*/  SHF.R.U32.HI R3, RZ, 0x7, R18 ;  /* 0x00000007ff037819 */ /* 0x000fc60000011612 */
[----:B------:R-:W1:Y:S04]  /*0060*/  SHFL.IDX PT, R2, R0, RZ, 0x1f ;  /* 0x00001fff00027589 */ /* 0x000e6800000e0000 */
[----:B------:R2:W3:Y:S01]  /*0070*/  SHFL.IDX PT, R5, R3, RZ, 0x1f ;  /* 0x00001fff03057589 */ /* 0x0004e200000e0000 */
[----:B-1----:R-:W-:-:S13]  /*0080*/  ISETP.NE.OR P0, PT, R2, RZ, !P0 ;  /* 0x000000ff0200720c */ /* 0x002fda0004705670 */
[----:B0-23--:R-:W-:Y:S05]  /*0090*/  @P0 BRA `(.L_x_1) ;  /* 0x0000000000200947 */ /* 0x00dfea0003800000 */
[----:B------:R-:W-:Y:S02]  /*00a0*/  ULDC.64 UR4, c[0x0][0x198] ;  /* 0x0000660000047ab9 */ /* 0x000fe40000000a00 */
[----:B------:R-:W-:Y:S02]  /*00b0*/  UIADD3 UR6, UP0, UR4, 0xf0, URZ ;  /* 0x000000f004067890 */ /* 0x000fe4000ff1e03f */
[----:B------:R-:W-:Y:S02]  /*00c0*/  UIADD3 UR4, UP1, UR4, 0x1f0, URZ ;  /* 0x000001f004047890 */ /* 0x000fe4000ff3e03f */
[----:B------:R-:W-:Y:S02]  /*00d0*/  UIADD3.X UR7, URZ, UR5, URZ, UP0, !UPT ;  /* 0x000000053f077290 */ /* 0x000fe400087fe43f */
[----:B------:R-:W-:-:S07]  /*00e0*/  UIADD3.X UR5, URZ, UR5, URZ, UP1, !UPT ;  /* 0x000000053f057290 */ /* 0x000fce0008ffe43f */
[----:B------:R0:W-:Y:S02]  /*00f0*/  UTMACCTL.PF [UR6] ;  /* 0x00000000060079b9 */ /* 0x0001e40008040000 */
[----:B------:R0:W-:Y:S02]  /*0100*/  UTMACCTL.PF [UR4] ;  /* 0x00000000040079b9 */ /* 0x0001e40008040000 */
[----:B0-----:R-:W-:Y:S01]  /*0110*/  NOP ;  /* 0x0000000000007918 */ /* 0x001fe20000000000 */
.L_x_1:
[----:B------:R-:W-:Y:S05]  /*0120*/  BSYNC B0 ;  /* 0x0000000000007941 */ /* 0x000fea0003800000 */
.L_x_0:
[----:B------:R-:W0:Y:S02]  /*0130*/  SHFL.IDX PT, R3, R0, RZ, 0x1f ;  /* 0x00001fff00037589 */ /* 0x000e2400000e0000 */
[----:B0-----:R-:W-:-:S13]  /*0140*/  ISETP.NE.AND P0, PT, R3, RZ, PT ;  /* 0x000000ff0300720c */ /* 0x001fda0003f05270 */
[----:B------:R-:W-:Y:S05]  /*0150*/  @P0 BRA `(.L_x_2) ;  /* 0x0000000000600947 */ /* 0x000fea0003800000 */
[----:B------:R-:W0:Y:S01]  /*0160*/  S2UR UR8, SR_CgaCtaId ;  /* 0x00000000000879c3 */ /* 0x000e220000008800 */
[----:B------:R-:W-:Y:S01]  /*0170*/  UMOV UR4, 0x400 ;  /* 0x0000040000047882 */ /* 0x000fe20000000000 */
[----:B------:R-:W-:Y:S01]  /*0180*/  UMOV UR5, 0x1 ;  /* 0x0000000100057882 */ /* 0x000fe20000000000 */
[----:B------:R-:W-:Y:S01]  /*0190*/  UMOV UR6, 0xa ;  /* 0x0000000a00067882 */ /* 0x000fe20000000000 */
[----:B------:R-:W-:Y:S01]  /*01a0*/  ELECT P0, URZ, PT ;  /* 0x00000000003f782f */ /* 0x000fe20003800000 */
[----:B------:R-:W-:-:S04]  /*01b0*/  UIADD3 UR6, -UR6, 0x100000, URZ ;  /* 0x0010000006067890 */ /* 0x000fc8000fffe13f */
[----:B------:R-:W-:Y:S02]  /*01c0*/  USHF.L.U32 UR7, UR6, 0xb, URZ ;  /* 0x0000000b06077899 */ /* 0x000fe4000800063f */
[----:B------:R-:W-:Y:S02]  /*01d0*/  USHF.L.U32 UR6, UR6, 0x1, URZ ;  /* 0x0000000106067899 */ /* 0x000fe4000800063f */
[----:B0-----:R-:W-:Y:S02]  /*01e0*/  ULEA UR8, UR8, UR4, 0x18 ;  /* 0x0000000408087291 */ /* 0x001fe4000f8ec03f */
[----:B------:R-:W-:-:S04]  /*01f0*/  UIADD3 UR4, -UR5, 0x100000, URZ ;  /* 0x0010000005047890 */ /* 0x000fc8000fffe13f */
[----:B------:R-:W-:Y:S02]  /*0200*/  USHF.L.U32 UR5, UR4, 0xb, URZ ;  /* 0x0000000b04057899 */ /* 0x000fe4000800063f */
[----:B------:R-:W-:Y:S01]  /*0210*/  USHF.L.U32 UR4, UR4, 0x1, URZ ;  /* 0x0000000104047899 */ /* 0x000fe2000800063f */
[----:B------:R-:W0:Y:S11]  /*0220*/  FENCE.VIEW.ASYNC.S ;  /* 0x00000000000073c6 */ /* 0x000e360000000000 */
[----:B0-----:R0:W1:Y:S01]  /*0230*/  SYNCS.EXCH.64 URZ, [UR8], UR4 ;  /* 0x00000004083f75b2 */ /* 0x0010620008000100 */
[----:B------:R0:W2:Y:S01]  /*0240*/  SYNCS.EXCH.64 URZ, [UR8+0x28], UR6 ;  /* 0x00002806083f75b2 */ /* 0x0000a20008000100 */
[----:B------:R0:W3:Y:S01]  /*0250*/  SYNCS.EXCH.64 URZ, [UR8+0x8], UR4 ;  /* 0x00000804083f75b2 */ /* 0x0000e20008000100 */
[----:B------:R0:W4:Y:S01]  /*0260*/  SYNCS.EXCH.64 URZ, [UR8+0x30], UR6 ;  /* 0x00003006083f75b2 */ /* 0x0001220008000100 */
[----:B------:R0:W0:Y:S01]  /*0270*/  SYNCS.EXCH.64 URZ, [UR8+0x10], UR4 ;  /* 0x00001004083f75b2 */ /* 0x0000220008000100 */
[----:B------:R0:W0:Y:S01]  /*0280*/  SYNCS.EXCH.64 URZ, [UR8+0x38], UR6 ;  /* 0x00003806083f75b2 */ /* 0x0000220008000100 */
[----:B------:R0:W0:Y:S01]  /*0290*/  SYNCS.EXCH.64 URZ, [UR8+0x18], UR4 ;  /* 0x00001804083f75b2 */ /* 0x0000220008000100 */
[----:B------:R0:W0:Y:S01]  /*02a0*/  SYNCS.EXCH.64 URZ, [UR8+0x40], UR6 ;  /* 0x00004006083f75b2 */ /* 0x0000220008000100 */
[----:B------:R0:W0:Y:S01]  /*02b0*/  SYNCS.EXCH.64 URZ, [UR8+0x20], UR4 ;  /* 0x00002004083f75b2 */ /* 0x0000220008000100 */
[----:B------:R0:W0:Y:S01]  /*02c0*/  SYNCS.EXCH.64 URZ, [UR8+0x48], UR6 ;  /* 0x00004806083f75b2 */ /* 0x0000220008000100 */
[----:B------:R-:W-:Y:S01]  /*02d0*/  NOP ;  /* 0x0000000000007918 */ /* 0x000fe20000000000 */
.L_x_2:
[----:B------:R-:W-:Y:S01]  /*02e0*/  SHF.R.S32.HI R7, RZ, 0x1f, R18 ;  /* 0x0000001fff077819 */ /* 0x000fe20000011412 */
[----:B------:R-:W5:Y:S01]  /*02f0*/  SHFL.IDX PT, R0, R0, RZ, 0x1f ;  /* 0x00001fff00007589 */ /* 0x000f6200000e0000 */
[----:B0-----:R-:W0:Y:S01]  /*0300*/  S2UR UR8, SR_CTAID.X ;  /* 0x00000000000879c3 */ /* 0x001e220000002500 */
[----:B------:R-:W-:Y:S02]  /*0310*/  ELECT P0, URZ, PT ;  /* 0x00000000003f782f */ /* 0x000fe40003800000 */
[----:B------:R-:W-:Y:S01]  /*0320*/  LEA.HI R7, R7, R18, RZ, 0x7 ;  /* 0x0000001207077211 */ /* 0x000fe200078f38ff */
[----:B------:R-:W1:Y:S01]  /*0330*/  S2R R4, SR_CTAID.Y ;  /* 0x0000000000047919 */ /* 0x000e620000002600 */
[----:B------:R-:W-:Y:S01]  /*0340*/  SHF.R.S32.HI R8, RZ, 0x1f, R3 ;  /* 0x0000001fff087819 */ /* 0x000fe20000011403 */
[----:B------:R-:W-:Y:S01]  /*0350*/  ULDC UR4, c[0x0][0x150] ;  /* 0x0000540000047ab9 */ /* 0x000fe20000000800 */
[----:B------:R-:W-:Y:S01]  /*0360*/  LOP3.LUT R7, R7, 0xffffff80, RZ, 0xc0, !PT ;  /* 0xffffff8007077812 */ /* 0x000fe200078ec0ff */
[----:B------:R-:W-:Y:S01]  /*0370*/  NOP ;  /* 0x0000000000007918 */ /* 0x000fe20000000000 */
[----:B------:R-:W-:Y:S01]  /*0380*/  LEA.HI R8, R8, R3, RZ, 0x2 ;  /* 0x0000000308087211 */ /* 0x000fe200078f10ff */
[----:B------:R-:W2:Y:S01]  /*0390*/  LDC R10, c[0x0][0x144] ;  /* 0x00005100ff0a7b82 */ /* 0x000ea20000000800 */
[----:B------:R-:W-:Y:S01]  /*03a0*/  NOP ;  /* 0x0000000000007918 */ /* 0x000fe20000000000 */
[----:B------:R-:W-:Y:S01]  /*03b0*/  IMAD.IADD R6, R18, 0x1, -R7 ;  /* 0x0000000112067824 */ /* 0x000fe200078e0a07 */
[----:B------:R-:W-:Y:S01]  /*03c0*/  LOP3.LUT R8, R8, 0x3ffffffc, RZ, 0xc0, !PT ;  /* 0x3ffffffc08087812 */ /* 0x000fe200078ec0ff */
[----:B------:R-:W-:Y:S01]  /*03d0*/  IMAD.MOV.U32 R23, RZ, RZ, 0x1 ;  /* 0x00000001ff177424 */ /* 0x000fe200078e00ff */
[----:B------:R-:W-:-:S02]  /*03e0*/  ISETP.NE.AND P3, PT, R5, RZ, PT ;  /* 0x000000ff0500720c */ /* 0x000fc40003f65270 */
[----:B------:R-:W-:Y:S01]  /*03f0*/  SHF.R.S32.HI R7, RZ, 0x1f, R6 ;  /* 0x0000001fff077819 */ /* 0x000fe20000011406 */
[----:B------:R-:W-:Y:S01]  /*0400*/  IMAD.IADD R8, R3, 0x1, -R8 ;  /* 0x0000000103087824 */ /* 0x000fe200078e0a08 */
[----:B------:R-:W3:Y:S02]  /*0410*/  LDC R13, c[0x0][0x140] ;  /* 0x00005000ff0d7b82 */ /* 0x000ee40000000800 */
[----:B------:R-:W-:Y:S02]  /*0420*/  LEA.HI R7, R7, R6, RZ, 0x3 ;  /* 0x0000000607077211 */ /* 0x000fe400078f18ff */
[----:B-----5:R-:W-:Y:S02]  /*0430*/  ISETP.NE.OR P0, PT, R0, RZ, !P0 ;  /* 0x000000ff0000720c */ /* 0x020fe40004705670 */
[--C-:B------:R-:W-:Y:S02]  /*0440*/  SHF.R.S32.HI R0, RZ, 0x3, R7.reuse ;  /* 0x00000003ff007819 */ /* 0x100fe40000011407 */
[----:B------:R-:W-:-:S02]  /*0450*/  SHF.R.S32.HI R7, RZ, 0x1f, R7 ;  /* 0x0000001fff077819 */ /* 0x000fc40000011407 */
[----:B0-----:R-:W-:Y:S02]  /*0460*/  I2FP.F32.U32 R9, UR8 ;  /* 0x0000000800097c45 */ /* 0x001fe40008201000 */
[----:B------:R-:W-:-:S03]  /*0470*/  LEA.HI R7, R7, R0, RZ, 0x2 ;  /* 0x0000000007077211 */ /* 0x000fc600078f10ff */
[----:B------:R-:W-:Y:S01]  /*0480*/  FMUL R9, R9, UR4 ;  /* 0x0000000409097c20 */ /* 0x000fe20008400000 */
[----:B------:R-:W-:Y:S01]  /*0490*/  LOP3.LUT R7, R7, 0xfffffffc, RZ, 0xc0, !PT ;  /* 0xfffffffc07077812 */ /* 0x000fe200078ec0ff */
[----:B------:R-:W-:Y:S01]  /*04a0*/  VOTEU.ALL UP0, P0 ;  /* 0x00000000003f7886 */ /* 0x000fe20000000000 */
[----:B-1----:R-:W-:Y:S01]  /*04b0*/  I2FP.F32.U32 R3, R4 ;  /* 0x0000000400037245 */ /* 0x002fe20000201000 */
[----:B------:R-:W-:Y:S01]  /*04c0*/  ULDC UR4, c[0x0][0x154] ;  /* 0x0000550000047ab9 */ /* 0x000fe20000000800 */
[----:B------:R-:W-:Y:S01]  /*04d0*/  VOTEU.ALL UP1, P0 ;  /* 0x00000000003f7886 */ /* 0x000fe20000020000 */
[----:B------:R-:W0:Y:S01]  /*04e0*/  F2I.U32.TRUNC.NTZ R9, R9 ;  /* 0x0000000900097305 */ /* 0x000e22000020f000 */
[----:B------:R-:W-:Y:S01]  /*04f0*/  IMAD.IADD R7, R0, 0x1, -R7 ;  /* 0x0000000100077824 */ /* 0x000fe200078e0a07 */
[----:B------:R-:W1:Y:S01]  /*0500*/  @!UP0 S2UR UR7, SR_CgaCtaId ;  /* 0x00000000000789c3 */ /* 0x000e620000008800 */
[----:B------:R-:W-:Y:S01]  /*0510*/  FMUL R12, R3, UR4 ;  /* 0x00000004030c7c20 */ /* 0x000fe20008400000 */
[----:B------:R-:W-:Y:S01]  /*0520*/  UMOV UR4, 0x20 ;  /* 0x0000002000047882 */ /* 0x000fe20000000000 */
[----:B------:R-:W-:Y:S01]  /*0530*/  IMAD R8, R8, 0x4, R7 ;  /* 0x0000000408087824 */ /* 0x000fe200078e0207 */
[----:B------:R-:W-:Y:S01]  /*0540*/  @!UP0 UMOV UR6, 0x400 ;  /* 0x0000040000068882 */ /* 0x000fe20000000000 */
[----:B------:R-:W-:-:S04]  /*0550*/  @!UP0 UIADD3 UR4, -UR4, 0x100000, URZ ;  /* 0x0010000004048890 */ /* 0x000fc8000fffe13f */
[----:B------:R-:W-:Y:S02]  /*0560*/  @!UP0 USHF.L.U32 UR5, UR4, 0xb, URZ ;  /* 0x0000000b04058899 */ /* 0x000fe4000800063f */
[----:B------:R-:W-:Y:S01]  /*0570*/  @!UP0 USHF.L.U32 UR4, UR4, 0x1, URZ ;  /* 0x0000000104048899 */ /* 0x000fe2000800063f */
[----:B---3--:R-:W-:Y:S01]  /*0580*/  ISETP.EQ.U32.AND P2, PT, R13, 0x1, PT ;  /* 0x000000010d00780c */ /* 0x008fe20003f42070 */
[----:B------:R-:W3:Y:S01]  /*0590*/  F2I.U32.TRUNC.NTZ R12, R12 ;  /* 0x0000000c000c7305 */ /* 0x000ee2000020f000 */
[----:B------:R-:W-:Y:S01]  /*05a0*/  LEA.HI R0, R8, R8, RZ, 0x1 ;  /* 0x0000000808007211 */ /* 0x000fe200078f08ff */
[----:B------:R-:W5:Y:S03]  /*05b0*/  LDC R7, c[0x0][0x148] ;  /* 0x00005200ff077b82 */ /* 0x000f660000000800 */
[----:B------:R-:W-:Y:S01]  /*05c0*/  LOP3.LUT R11, R0, 0xfffffffe, RZ, 0xc0, !PT ;  /* 0xfffffffe000b7812 */ /* 0x000fe200078ec0ff */
[----:B0-----:R-:W-:Y:S01]  /*05d0*/  IMAD.MOV R15, RZ, RZ, -R9 ;  /* 0x000000ffff0f7224 */ /* 0x001fe200078e0a09 */
[----:B------:R-:W-:-:S03]  /*05e0*/  SHF.R.S32.HI R9, RZ, 0x1f, R2 ;  /* 0x0000001fff097819 */ /* 0x000fc60000011402 */
[----:B--2---:R-:W-:Y:S01]  /*05f0*/  IMAD R3, R10, R15, UR8 ;  /* 0x000000080a037e24 */ /* 0x004fe2000f8e020f */
[----:B------:R-:W-:Y:S01]  /*0600*/  LEA.HI R9, R9, R2, RZ, 0x2 ;  /* 0x0000000209097211 */ /* 0x000fe200078f10ff */
[C---:B------:R-:W-:Y:S02]  /*0610*/  IMAD.IADD R0, R8.reuse, 0x1, -R11 ;  /* 0x0000000108007824 */ /* 0x040fe400078e0a0b */
[----:B------:R-:W-:Y:S01]  /*0620*/  IMAD.SHL.U32 R11, R8, 0x4, RZ ;  /* 0x00000004080b7824 */ /* 0x000fe200078e00ff */
[----:B------:R-:W-:Y:S01]  /*0630*/  LOP3.LUT R9, R9, 0xfffffffc, RZ, 0xc0, !PT ;  /* 0xfffffffc09097812 */ /* 0x000fe200078ec0ff */
[----:B---3--:R-:W-:Y:S01]  /*0640*/  IMAD.MOV R21, RZ, RZ, -R12 ;  /* 0x000000ffff157224 */ /* 0x008fe200078e0a0c */
[----:B------:R-:W-:Y:S01]  /*0650*/  ISETP.NE.AND P4, PT, R0, R3, PT ;  /* 0x000000030000720c */ /* 0x000fe20003f85270 */
[----:B-1----:R-:W-:Y:S01]  /*0660*/  @!UP0 ULEA UR6, UR7, UR6, 0x18 ;  /* 0x0000000607068291 */ /* 0x002fe2000f8ec03f */
[----:B------:R-:W-:Y:S01]  /*0670*/  LOP3.LUT R22, R8, 0xc, R11, 0x78, !PT ;  /* 0x0000000c08167812 */ /* 0x000fe200078e780b */
[----:B------:R-:W-:Y:S01]  /*0680*/  IMAD.IADD R0, R2, 0x1, -R9 ;  /* 0x0000000102007824 */ /* 0x000fe200078e0a09 */
[----:B------:R-:W-:Y:S01]  /*0690*/  VOTEU.ALL UP0, P0 ;  /* 0x00000000003f7886 */ /* 0x000fe20000000000 */
[----:B------:R-:W-:Y:S01]  /*06a0*/  LOP3.LUT P0, RZ, R6, 0x7, RZ, 0xc0, !PT ;  /* 0x0000000706ff7812 */ /* 0x000fe2000780c0ff */
[----:B------:R-:W-:-:S02]  /*06b0*/  VIADD R6, R5, 0xffffffff ;  /* 0xffffffff05067836 */ /* 0x000fc40000000000 */
[----:B------:R-:W-:Y:S01]  /*06c0*/  ISETP.NE.AND P1, PT, R0, 0x3, PT ;  /* 0x000000030000780c */ /* 0x000fe20003f25270 */
[----:B-----5:R-:W-:Y:S01]  /*06d0*/  IMAD R9, R7, R21, R4 ;  /* 0x0000001507097224 */ /* 0x020fe200078e0204 */
[----:B------:R-:W-:Y:S02]  /*06e0*/  ISETP.LT.U32.AND P0, PT, R22, 0x8, !P0 ;  /* 0x000000081600780c */ /* 0x000fe40004701070 */
[----:B------:R-:W-:Y:S01]  /*06f0*/  ISETP.EQ.OR P1, PT, R0, RZ, !P1 ;  /* 0x000000ff0000720c */ /* 0x000fe20004f22670 */
[----:B------:R-:W0:Y:S02]  /*0700*/  FENCE.VIEW.ASYNC.S ;  /* 0x00000000000073c6 */ /* 0x000e240000000000 */
[----:B0-----:R0:W1:Y:S01]  /*0710*/  @!UP0 SYNCS.EXCH.64 URZ, [UR6+0x60], UR4 ;  /* 0x00006004063f85b2 */ /* 0x0010620008000100 */
[----:B------:R-:W-:Y:S02]  /*0720*/  @P4 LEA.HI R2, R22, R22, RZ, 0x1 ;  /* 0x0000001616024211 */ /* 0x000fe400078f08ff */
[----:B------:R-:W-:-:S02]  /*0730*/  ISETP.EQ.AND P1, PT, R5, RZ, P1 ;  /* 0x000000ff0500720c */ /* 0x000fc40000f22270 */
[----:B------:R-:W-:Y:S02]  /*0740*/  @P4 SHF.R.S32.HI R2, RZ, 0x1, R2 ;  /* 0x00000001ff024819 */ /* 0x000fe40000011402 */
[----:B------:R-:W-:Y:S02]  /*0750*/  ISETP.GE.U32.AND P6, PT, R6, 0x2, PT ;  /* 0x000000020600780c */ /* 0x000fe40003fc6070 */
[----:B------:R-:W-:Y:S02]  /*0760*/  @P4 ISETP.NE.AND P5, PT, R2, R9, PT ;  /* 0x000000090200420c */ /* 0x000fe40003fa5270 */
[----:B------:R-:W-:Y:S02]  /*0770*/  SEL R2, RZ, 0x1, !P0 ;  /* 0x00000001ff027807 */ /* 0x000fe40004000000 */
[----:B------:R-:W-:Y:S02]  /*0780*/  @P4 SEL R23, RZ, 0x1, P5 ;  /* 0x00000001ff174807 */ /* 0x000fe40002800000 */
[----:B------:R-:W-:Y:S01]  /*0790*/  SEL R19, RZ, 0x1, !P1 ;  /* 0x00000001ff137807 */ /* 0x000fe20004800000 */
[----:B------:R0:W2:Y:S01]  /*07a0*/  @!UP1 SYNCS.EXCH.64 URZ, [UR6+0x68], UR4 ;  /* 0x00006804063f95b2 */ /* 0x0000a20008000100 */
[----:B------:R-:W-:Y:S01]  /*07b0*/  LOP3.LUT R23, R23, R2, RZ, 0xc0, !PT ;  /* 0x0000000217177212 */ /* 0x000fe200078ec0ff */
[----:B------:R-:W-:Y:S01]  /*07c0*/  NOP ;  /* 0x0000000000007918 */ /* 0x000fe20000000000 */
[----:B------:R-:W-:Y:S01]  /*07d0*/  SEL R19, R19, 0x2, P6 ;  /* 0x0000000213137807 */ /* 0x000fe20003000000 */
[----:B------:R-:W-:Y:S06]  /*07e0*/  @!P2 BRA `(.L_x_3) ;  /* 0x000000000008a947 */ /* 0x000fec0003800000 */
[----:B-12-4-:R-:W-:Y:S01]  /*07f0*/  UCGABAR_ARV ;  /* 0x00000000000079c7 */ /* 0x016fe20008000000 */
[----:B------:R-:W-:Y:S05]  /*0800*/  BRA `(.L_x_4) ;  /* 0x0000000000047947 */ /* 0x000fea0003800000 */
.L_x_3:
[----:B-12-4-:R-:W-:Y:S01]  /*0810*/  NOP ;  /* 0x0000000000007918 */ /* 0x016fe20000000000 */
.L_x_4:
[----:B------:R-:W1:Y:S01]  /*0820*/  LDC R2, c[0x0][0x65c] ;  /* 0x00019700ff027b82 */ /* 0x000e620000000800 */
[----:B------:R-:W-:Y:S02]  /*0830*/  IMAD.U32 R8, RZ, RZ, UR8 ;  /* 0x00000008ff087e24 */ /* 0x000fe4000f8e00ff */
[----:B------:R-:W-:Y:S01]  /*0840*/  IMAD.MOV.U32 R9, RZ, RZ, RZ ;  /* 0x000000ffff097224 */ /* 0x000fe200078e00ff */
[----:B-1----:R-:W-:-:S04]  /*0850*/  ISETP.NE.AND P1, PT, R2, 0x1, PT ;  /* 0x000000010200780c */ /* 0x002fc80003f25270 */
[----:B------:R-:W-:-:S09]  /*0860*/  P2R R5, PR, RZ, 0x2 ;  /* 0x00000002ff057803 */ /* 0x000fd20000000000 */
[----:B------:R-:W1:Y:S01]  /*0870*/  @P1 LDC R17, c[0x0][0x10] ;  /* 0x00000400ff111b82 */ /* 0x000e620000000800 */
[----:B------:R-:W-:Y:S02]  /*0880*/  @P1 IMAD.MOV.U32 R5, RZ, RZ, RZ ;  /* 0x000000ffff051224 */ /* 0x000fe400078e00ff */
[----:B------:R-:W-:-:S05]  /*0890*/  @P1 IMAD.MOV.U32 R13, RZ, RZ, RZ ;  /* 0x000000ffff0d1224 */ /* 0x000fca00078e00ff */
[----:B------:R-:W2:Y:S01]  /*08a0*/  @!P1 LDC R11, c[0x0][0xc] ;  /* 0x00000300ff0b9b82 */ /* 0x000ea20000000800 */
[----:B-1----:R-:W-:-:S04]  /*08b0*/  @P1 IMAD.WIDE.U32 R16, R17, UR8, R4 ;  /* 0x0000000811101c25 */ /* 0x002fc8000f8e0004 */
[----:B------:R-:W-:Y:S02]  /*08c0*/  @P1 IMAD.IADD R17, R17, 0x1, R13 ;  /* 0x0000000111111824 */ /* 0x000fe400078e020d */
[----:B--2---:R-:W-:-:S04]  /*08d0*/  @!P1 IMAD.WIDE.U32 R8, R4, R11, R8 ;  /* 0x0000000b04089225 */ /* 0x004fc800078e0008 */
[----:B------:R-:W-:Y:S02]  /*08e0*/  @!P1 IMAD.MOV.U32 R16, RZ, RZ, R8 ;  /* 0x000000ffff109224 */ /* 0x000fe400078e0008 */
[----:B------:R-:W-:Y:S01]  /*08f0*/  @!P1 IMAD.MOV.U32 R17, RZ, RZ, R9 ;  /* 0x000000ffff119224 */ /* 0x000fe200078e0009 */
[----:B------:R-:W-:Y:S06]  /*0900*/  @!P2 BRA `(.L_x_5) ;  /* 0x00000000000ca947 */ /* 0x000fec0003800000 */
[----:B------:R-:W-:Y:S01]  /*0910*/  UCGABAR_WAIT ;  /* 0x0000000000007dc7 */ /* 0x000fe20008000000 */
[----:B------:R-:W-:Y:S01]  /*0920*/  CCTL.IVALL ;  /* 0x00000000ff00798f */ /* 0x000fe20002000000 */
[----:B------:R-:W-:Y:S05]  /*0930*/  BRA `(.L_x_6) ;  /* 0x0000000000047947 */ /* 0x000fea0003800000 */
.L_x_5:
[----:B------:R-:W-:Y:S06]  /*0940*/  BAR.SYNC.DEFER_BLOCKING 0x0 ;  /* 0x0000000000007b1d */ /* 0x000fec0000010000 */
.L_x_6:
[----:B------:R-:W-:Y:S05]  /*0950*/  @!P3 BRA `(.L_x_7) ;  /* 0x00000054002cb947 */ /* 0x000fea0003800000 */
[----:B------:R-:W-:-:S13]  /*0960*/  ISETP.GT.U32.AND P0, PT, R6, 0x1, PT ;  /* 0x000000010600780c */ /* 0x000fda0003f04070 */
[----:B0-----:R-:W-:Y:S05]  /*0970*/  @P0 EXIT ;  /* 0x000000000000094d */ /* 0x001fea0003800000 */
[----:B------:R-:W-:Y:S01]  /*0980*/  ULDC.64 UR4, c[0x0][0x650] ;  /* 0x0001940000047ab9 */ /* 0x000fe20000000a00 */
[----:B------:R-:W-:Y:S01]  /*0990*/  PRMT R0, RZ, 0x7610, R0 ;  /* 0x00007610ff007816 */ /* 0x000fe20000000000 */
[----:B------:R-:W-:Y:S01]  /*09a0*/  IMAD.MOV.U32 R92, RZ, RZ, -0x1 ;  /* 0xffffffffff5c7424 */ /* 0x000fe200078e00ff */
[----:B------:R-:W-:Y:S01]  /*09b0*/  ISETP.GE.U32.AND P0, PT, R16, UR4, PT ;  /* 0x0000000410007c0c */ /* 0x000fe2000bf06070 */
[----:B------:R-:W-:Y:S02]  /*09c0*/  IMAD.MOV.U32 R93, RZ, RZ, -0x1 ;  /* 0xffffffffff5d7424 */ /* 0x000fe400078e00ff */
[----:B------:R-:W-:Y:S01]  /*09d0*/  IMAD.MOV.U32 R88, RZ, RZ, -0x1 ;  /* 0xffffffffff587424 */ /* 0x000fe200078e00ff */
[----:B------:R-:W-:-:S13]  /*09e0*/  ISETP.GE.U32.AND.EX P0, PT, R17, UR5, PT, P0 ;  /* 0x0000000511007c0c */ /* 0x000fda000bf06100 */
[----:B------:R-:W-:Y:S05]  /*09f0*/  @P0 BRA `(.L_x_8) ;  /* 0x0000000400280947 */ /* 0x000fea0003800000 */
[----:B------:R-:W0:Y:S01]  /*0a00*/  LDC.64 R24, c[0x0][0x628] ;  /* 0x00018a00ff187b82 */ /* 0x000e220000000a00 */
[----:B------:R-:W-:Y:S02]  /*0a10*/  IMAD.MOV.U32 R8, RZ, RZ, R16 ;  /* 0x000000ffff087224 */ /* 0x000fe400078e0010 */
[----:B------:R-:W-:-:S05]  /*0a20*/  IMAD.MOV.U32 R9, RZ, RZ, R17 ;  /* 0x000000ffff097224 */ /* 0x000fca00078e0011 */
[----:B------:R-:W1:Y:S08]  /*0a30*/  LDC R0, c[0x0][0x630] ;  /* 0x00018c00ff007b82 */ /* 0x000e700000000800 */
[----:B------:R-:W2:Y:S01]  /*0a40*/  LDC.64 R26, c[0x0][0x620] ;  /* 0x00018800ff1a7b82 */ /* 0x000ea20000000a00 */
[----:B0-----:R-:W-:-:S04]  /*0a50*/  ISETP.NE.U32.AND P0, PT, R24, RZ, PT ;  /* 0x000000ff1800720c */ /* 0x001fc80003f05070 */
[----:B------:R-:W-:-:S13]  /*0a60*/  ISETP.NE.AND.EX P0, PT, R25, RZ, PT, P0 ;  /* 0x000000ff1900720c */ /* 0x000fda0003f05300 */
[----:B-12---:R-:W-:Y:S05]  /*0a70*/  @!P0 BRA `(.L_x_9) ;  /* 0x0000000000288947 */ /* 0x006fea0003800000 */
[----:B------:R-:W0:Y:S02]  /*0a80*/  LDC R13, c[0x0][0x634] ;  /* 0x00018d00ff0d7b82 */ /* 0x000e240000000800 */
[----:B0-----:R-:W-:-:S05]  /*0a90*/  IADD3 R13, P0, R16, R13, RZ ;  /* 0x0000000d100d7210 */ /* 0x001fca0007f1e0ff */
[----:B------:R-:W-:-:S04]  /*0aa0*/  IMAD.X R15, RZ, RZ, R17, P0 ;  /* 0x000000ffff0f7224 */ /* 0x000fc800000e0611 */
[----:B------:R-:W-:-:S04]  /*0ab0*/  IMAD.WIDE.U32 R8, R15, R24, RZ ;  /* 0x000000180f087225 */ /* 0x000fc800078e00ff */
[----:B------:R-:W-:-:S04]  /*0ac0*/  IMAD.WIDE.U32 R10, P0, R13, R25, R8 ;  /* 0x000000190d0a7225 */ /* 0x000fc80007800008 */
[----:B------:R-:W-:-:S04]  /*0ad0*/  IMAD.WIDE.U32 R8, R13, R24, RZ ;  /* 0x000000180d087225 */ /* 0x000fc800078e00ff */
[----:B------:R-:W-:Y:S01]  /*0ae0*/  IMAD.X R13, RZ, RZ, RZ, P0 ;  /* 0x000000ffff0d7224 */ /* 0x000fe200000e06ff */
[----:B------:R-:W-:Y:S01]  /*0af0*/  IADD3 RZ, P0, R9, R10, RZ ;  /* 0x0000000a09ff7210 */ /* 0x000fe20007f1e0ff */
[----:B------:R-:W-:-:S04]  /*0b00*/  IMAD.MOV.U32 R12, RZ, RZ, R11 ;  /* 0x000000ffff0c7224 */ /* 0x000fc800078e000b */
[----:B------:R-:W-:-:S08]  /*0b10*/  IMAD.WIDE.U32.X R8, R15, R25, R12, P0 ;  /* 0x000000190f087225 */ /* 0x000fd000000e040c */
.L_x_9:
[----:B------:R-:W0:Y:S01]  /*0b20*/  LDC.64 R24, c[0x0][0x640] ;  /* 0x00019000ff187b82 */ /* 0x000e220000000a00 */
[-CC-:B------:R-:W-:Y:S01]  /*0b30*/  SHF.R.U64 R88, R8, R0.reuse, R9.reuse ;  /* 0x0000000008587219 */ /* 0x180fe20000001209 */
[----:B------:R-:W-:Y:S01]  /*0b40*/  IMAD R30, R7, R21, R4 ;  /* 0x00000015071e7224 */ /* 0x000fe200078e0204 */
[----:B------:R-:W-:Y:S01]  /*0b50*/  SHF.R.U32.HI R0, RZ, R0, R9 ;  /* 0x00000000ff007219 */ /* 0x000fe20000011609 */
[----:B------:R-:W-:Y:S01]  /*0b60*/  IMAD.MOV.U32 R21, RZ, RZ, 0x1 ;  /* 0x00000001ff157424 */ /* 0x000fe200078e00ff */
[----:B------:R-:W-:-:S03]  /*0b70*/  IADD3 R5, P0, RZ, -R88, RZ ;  /* 0x80000058ff057210 */ /* 0x000fc60007f1e0ff */
[----:B------:R-:W1:Y:S02]  /*0b80*/  LDC R6, c[0x0][0x618] ;  /* 0x00018600ff067b82 */ /* 0x000e640000000800 */
[----:B------:R-:W-:-:S04]  /*0b90*/  IMAD.X R9, RZ, RZ, ~R0, P0 ;  /* 0x000000ffff097224 */ /* 0x000fc800000e0e00 */
[-C--:B------:R-:W-:Y:S02]  /*0ba0*/  IMAD R0, R9, R26.reuse, RZ ;  /* 0x0000001a09007224 */ /* 0x080fe400078e02ff */
[----:B------:R-:W2:Y:S01]  /*0bb0*/  LDC R11, c[0x0][0x608] ;  /* 0x00018200ff0b7b82 */ /* 0x000ea20000000800 */
[----:B------:R-:W-:-:S04]  /*0bc0*/  IMAD.WIDE.U32 R8, R5, R26, R16 ;  /* 0x0000001a05087225 */ /* 0x000fc800078e0010 */
[----:B------:R-:W-:-:S03]  /*0bd0*/  IMAD R5, R5, R27, R0 ;  /* 0x0000001b05057224 */ /* 0x000fc600078e0200 */
[----:B------:R-:W3:Y:S01]  /*0be0*/  LDC R12, c[0x0][0x658] ;  /* 0x00019600ff0c7b82 */ /* 0x000ee20000000800 */
[----:B0-----:R-:W-:Y:S01]  /*0bf0*/  ISETP.NE.U32.AND P0, PT, R24, RZ, PT ;  /* 0x000000ff1800720c */ /* 0x001fe20003f05070 */
[----:B------:R-:W-:Y:S02]  /*0c00*/  IMAD.IADD R5, R9, 0x1, R5 ;  /* 0x0000000109057824 */ /* 0x000fe400078e0205 */
[----:B------:R-:W-:Y:S01]  /*0c10*/  IMAD.MOV.U32 R9, RZ, RZ, -0x1 ;  /* 0xffffffffff097424 */ /* 0x000fe200078e00ff */
[----:B------:R-:W-:-:S03]  /*0c20*/  ISETP.NE.AND.EX P0, PT, R25, RZ, PT, P0 ;  /* 0x000000ff1900720c */ /* 0x000fc60003f05300 */
[----:B------:R-:W0:Y:S01]  /*0c30*/  LDC R15, c[0x0][0x600] ;  /* 0x00018000ff0f7b82 */ /* 0x000e220000000800 */
[-CC-:B-1----:R-:W-:Y:S02]  /*0c40*/  SHF.R.U64 R13, R8, R6.reuse, R5.reuse ;  /* 0x00000006080d7219 */ /* 0x182fe40000001205 */
[----:B------:R-:W-:-:S05]  /*0c50*/  SHF.R.U32.HI R0, RZ, R6, R5 ;  /* 0x00000006ff007219 */ /* 0x000fca0000011605 */
[----:B------:R-:W1:Y:S01]  /*0c60*/  LDC R14, c[0x0][0x648] ;  /* 0x00019200ff0e7b82 */ /* 0x000e620000000800 */
[-CC-:B--2---:R-:W-:Y:S02]  /*0c70*/  SHF.R.U64 R27, R13, R11.reuse, R0.reuse ;  /* 0x0000000b0d1b7219 */ /* 0x184fe40000001200 */
[----:B------:R-:W-:-:S05]  /*0c80*/  SHF.R.U32.HI R5, RZ, R11, R0 ;  /* 0x0000000bff057219 */ /* 0x000fca0000011600 */
[----:B------:R-:W2:Y:S01]  /*0c90*/  LDC R20, c[0x0][0x638] ;  /* 0x00018e00ff147b82 */ /* 0x000ea20000000800 */
[-CC-:B---3--:R-:W-:Y:S02]  /*0ca0*/  SHF.R.U64 R28, R27, R12.reuse, R5.reuse ;  /* 0x0000000c1b1c7219 */ /* 0x188fe40000001205 */
[-C--:B------:R-:W-:Y:S02]  /*0cb0*/  SHF.L.U32 R0, R9, R12.reuse, RZ ;  /* 0x0000000c09007219 */ /* 0x080fe400000006ff */
[----:B------:R-:W-:Y:S01]  /*0cc0*/  SHF.R.U32.HI R5, RZ, R12, R5 ;  /* 0x0000000cff057219 */ /* 0x000fe20000011605 */
[----:B------:R-:W-:Y:S01]  /*0cd0*/  IMAD.MOV.U32 R4, RZ, RZ, R28 ;  /* 0x000000ffff047224 */ /* 0x000fe200078e001c */
[----:B------:R-:W-:Y:S01]  /*0ce0*/  LOP3.LUT R10, RZ, R0, RZ, 0x33, !PT ;  /* 0x00000000ff0a7212 */ /* 0x000fe200078e33ff */
[----:B------:R-:W3:Y:S01]  /*0cf0*/  LDC R26, c[0x0][0x610] ;  /* 0x00018400ff1a7b82 */ /* 0x000ee20000000800 */
[----:B------:R-:W-:Y:S05]  /*0d00*/  @!P0 BRA `(.L_x_10) ;  /* 0x0000000000288947 */ /* 0x000fea0003800000 */
[----:B------:R-:W4:Y:S02]  /*0d10*/  LDC R9, c[0x0][0x64c] ;  /* 0x00019300ff097b82 */ /* 0x000f240000000800 */
[----:B----4-:R-:W-:-:S05]  /*0d20*/  IADD3 R9, P0, R28, R9, RZ ;  /* 0x000000091c097210 */ /* 0x010fca0007f1e0ff */
        /* <DEDUP_REMOVED lines=8> */
.L_x_10:
[----:B-1----:R-:W-:Y:S01]  /*0db0*/  SHF.R.U64 R4, R4, R14, R5 ;  /* 0x0000000e04047219 */ /* 0x002fe20000001205 */
[----:B0-----:R-:W-:Y:S01]  /*0dc0*/  VIADD R6, R15, 0xffffffff ;  /* 0xffffffff0f067836 */ /* 0x001fe20000000000 */
[----:B------:R-:W-:Y:S02]  /*0dd0*/  SHF.L.U32 R0, R21, R12, RZ ;  /* 0x0000000c15007219 */ /* 0x000fe400000006ff */
[----:B------:R-:W-:Y:S01]  /*0de0*/  LOP3.LUT R5, R27, R10, RZ, 0xc0, !PT ;  /* 0x0000000a1b057212 */ /* 0x000fe200078ec0ff */
[----:B------:R-:W-:Y:S01]  /*0df0*/  IMAD.MOV R7, RZ, RZ, -R4 ;  /* 0x000000ffff077224 */ /* 0x000fe200078e0a04 */
[----:B------:R-:W-:Y:S02]  /*0e00*/  SEL R3, R3, R30, !P1 ;  /* 0x0000001e03037207 */ /* 0x000fe40004800000 */
[----:B------:R-:W-:Y:S01]  /*0e10*/  LOP3.LUT R6, R13, R6, RZ, 0xc0, !PT ;  /* 0x000000060d067212 */ /* 0x000fe200078ec0ff */
[----:B------:R-:W-:Y:S02]  /*0e20*/  IMAD R4, R0, R4, R5 ;  /* 0x0000000400047224 */ /* 0x000fe400078e0205 */
[----:B--2---:R-:W-:-:S02]  /*0e30*/  IMAD R0, R7, R20, R28 ;  /* 0x0000001407007224 */ /* 0x004fc400078e021c */
[----:B---3--:R-:W-:Y:S02]  /*0e40*/  IMAD R3, R4, R26, R3 ;  /* 0x0000001a04037224 */ /* 0x008fe400078e0203 */
[----:B------:R-:W-:Y:S02]  /*0e50*/  IMAD R92, R0, R15, R6 ;  /* 0x0000000f005c7224 */ /* 0x000fe400078e0206 */
[----:B------:R-:W-:-:S03]  /*0e60*/  IMAD.MOV.U32 R4, RZ, RZ, 0x1 ;  /* 0x00000001ff047424 */ /* 0x000fc600078e00ff */
[----:B------:R-:W-:Y:S02]  /*0e70*/  SEL R93, R92, R3, !P1 ;  /* 0x000000035c5d7207 */ /* 0x000fe40004800000 */
[----:B------:R-:W-:Y:S02]  /*0e80*/  PRMT R0, R4, 0x7610, R0 ;  /* 0x0000761004007816 */ /* 0x000fe40000000000 */
[----:B------:R-:W-:-:S07]  /*0e90*/  SEL R92, R3, R92, !P1 ;  /* 0x0000005c035c7207 */ /* 0x000fce0004800000 */
.L_x_8:
[----:B------:R-:W-:-:S08]  /*0ea0*/  NOP ;  /* 0x0000000000007918 */ /* 0x000fd00000000000 */
[----:B------:R-:W0:Y:S02]  /*0eb0*/  USETMAXREG.TRY_ALLOC.CTAPOOL UP0, 0xe8 ;  /* 0x000000e8000079c8 */ /* 0x000e240008000600 */
[----:B0-----:R-:W-:-:S13]  /*0ec0*/  PLOP3.LUT P0, PT, PT, PT, UP0, 0x80, 0x0 ;  /* 0x000000000000781c */ /* 0x001fda0003f0f008 */
[----:B------:R-:W-:Y:S05]  /*0ed0*/  @!P0 BRA `(.L_x_8) ;  /* 0xfffffffc00f08947 */ /* 0x000fea000383ffff */
[----:B------:R-:W-:Y:S01]  /*0ee0*/  ULDC.64 UR4, c[0x0][0x598] ;  /* 0x0001660000047ab9 */ /* 0x000fe20000000a00 */
[----:B------:R-:W-:Y:S01]  /*0ef0*/  ULDC.64 UR36, c[0x0][0x208] ;  /* 0x0000820000247ab9 */ /* 0x000fe20000000a00 */
[----:B------:R-:W-:-:S04]  /*0f00*/  ISETP.NE.U32.AND P0, PT, RZ, UR4, PT ;  /* 0x00000004ff007c0c */ /* 0x000fc8000bf05070 */
[----:B------:R-:W-:-:S13]  /*0f10*/  ISETP.NE.AND.EX P0, PT, RZ, UR5, PT, P0 ;  /* 0x00000005ff007c0c */ /* 0x000fda000bf05300 */
[----:B------:R-:W-:Y:S05]  /*0f20*/  @!P0 BRA `(.L_x_11) ;  /* 0x00000000001c8947 */ /* 0x000fea0003800000 */
[----:B------:R-:W0:Y:S02]  /*0f30*/  LDC.64 R4, c[0x0][0x598] ;  /* 0x00016600ff047b82 */ /* 0x000e240000000a00 */
[----:B0-----:R-:W2:Y:S02]  /*0f40*/  LDG.E.64 R4, desc[UR36][R4.64] ;  /* 0x0000002404047981 */ /* 0x001ea4000c1e1b00 */
[----:B--2---:R-:W-:-:S04]  /*0f50*/  ISETP.NE.U32.AND P0, PT, R4, RZ, PT ;  /* 0x000000ff0400720c */ /* 0x004fc80003f05070 */
[----:B------:R-:W-:-:S13]  /*0f60*/  ISETP.NE.AND.EX P0, PT, R5, RZ, PT, P0 ;  /* 0x000000ff0500720c */ /* 0x000fda0003f05300 */
[----:B------:R-:W-:Y:S05]  /*0f70*/  @!P0 BRA `(.L_x_11) ;  /* 0x0000000000088947 */ /* 0x000fea0003800000 */
[----:B------:R0:W5:Y:S01]  /*0f80*/  LD.E R89, desc[UR36][R4.64] ;  /* 0x0000002404597980 */ /* 0x000162000c101900 */
[----:B------:R-:W-:Y:S05]  /*0f90*/  BRA `(.L_x_12) ;  /* 0x0000000000247947 */ /* 0x000fea0003800000 */
.L_x_11:
[----:B------:R-:W-:Y:S02]  /*0fa0*/  ULDC.64 UR4, c[0x0][0x588] ;  /* 0x0001620000047ab9 */ /* 0x000fe40000000a00 */
[----:B------:R-:W-:-:S04]  /*0fb0*/  ISETP.NE.U32.AND P0, PT, RZ, UR4, PT ;  /* 0x00000004ff007c0c */ /* 0x000fc8000bf05070 */
[----:B------:R-:W-:-:S13]  /*0fc0*/  ISETP.NE.AND.EX P0, PT, RZ, UR5, PT, P0 ;  /* 0x00000005ff007c0c */ /* 0x000fda000bf05300 */
[----:B------:R-:W-:Y:S05]  /*0fd0*/  @!P0 BRA `(.L_x_13) ;  /* 0x00000000000c8947 */ /* 0x000fea0003800000 */
[----:B------:R-:W0:Y:S02]  /*0fe0*/  LDC.64 R4, c[0x0][0x588] ;  /* 0x00016200ff047b82 */ /* 0x000e240000000a00 */
[----:B0-----:R1:W5:Y:S01]  /*0ff0*/  LDG.E R89, desc[UR36][R4.64] ;  /* 0x0000002404597981 */ /* 0x001362000c1e1900 */
[----:B------:R-:W-:Y:S05]  /*1000*/  BRA `(.L_x_12) ;  /* 0x0000000000087947 */ /* 0x000fea0003800000 */
.L_x_13:
[----:B------:R-:W-:Y:S02]  /*1010*/  ULDC UR4, c[0x0][0x580] ;  /* 0x0001600000047ab9 */ /* 0x000fe40000000800 */
[----:B------:R-:W-:-:S07]  /*1020*/  IMAD.U32 R89, RZ, RZ, UR4 ;  /* 0x00000004ff597e24 */ /* 0x000fce000f8e00ff */
.L_x_12:
[----:B------:R-:W-:Y:S02]  /*1030*/  ULDC.64 UR4, c[0x0][0x5a0] ;  /* 0x0001680000047ab9 */ /* 0x000fe40000000a00 */
[----:B------:R-:W-:-:S04]  /*1040*/  ISETP.NE.U32.AND P0, PT, RZ, UR4, PT ;  /* 0x00000004ff007c0c */ /* 0x000fc8000bf05070 */
[----:B------:R-:W-:-:S13]  /*1050*/  ISETP.NE.AND.EX P0, PT, RZ, UR5, PT, P0 ;  /* 0x00000005ff007c0c */ /* 0x000fda000bf05300 */
[----:B------:R-:W-:Y:S05]  /*1060*/  @!P0 BRA `(.L_x_14) ;  /* 0x00000000001c8947 */ /* 0x000fea0003800000 */
[----:B01----:R-:W0:Y:S02]  /*1070*/  LDC.64 R4, c[0x0][0x5a0] ;  /* 0x00016800ff047b82 */ /* 0x003e240000000a00 */
[----:B0-----:R-:W2:Y:S02]  /*1080*/  LDG.E.64 R4, desc[UR36][R4.64] ;  /* 0x0000002404047981 */ /* 0x001ea4000c1e1b00 */
[----:B--2---:R-:W-:-:S04]  /*1090*/  ISETP.NE.U32.AND P0, PT, R4, RZ, PT ;  /* 0x000000ff0400720c */ /* 0x004fc80003f05070 */
[----:B------:R-:W-:-:S13]  /*10a0*/  ISETP.NE.AND.EX P0, PT, R5, RZ, PT, P0 ;  /* 0x000000ff0500720c */ /* 0x000fda0003f05300 */
[----:B------:R-:W-:Y:S05]  /*10b0*/  @!P0 BRA `(.L_x_14) ;  /* 0x0000000000088947 */ /* 0x000fea0003800000 */
[----:B------:R0:W5:Y:S01]  /*10c0*/  LD.E R90, desc[UR36][R4.64] ;  /* 0x00000024045a7980 */ /* 0x000162000c101900 */
[----:B------:R-:W-:Y:S05]  /*10d0*/  BRA `(.L_x_15) ;  /* 0x0000000000247947 */ /* 0x000fea0003800000 */
.L_x_14:
[----:B------:R-:W-:Y:S02]  /*10e0*/  ULDC.64 UR4, c[0x0][0x590] ;  /* 0x0001640000047ab9 */ /* 0x000fe40000000a00 */
[----:B------:R-:W-:-:S04]  /*10f0*/  ISETP.NE.U32.AND P0, PT, RZ, UR4, PT ;  /* 0x00000004ff007c0c */ /* 0x000fc8000bf05070 */
[----:B------:R-:W-:-:S13]  /*1100*/  ISETP.NE.AND.EX P0, PT, RZ, UR5, PT, P0 ;  /* 0x00000005ff007c0c */ /* 0x000fda000bf05300 */
[----:B------:R-:W-:Y:S05]  /*1110*/  @!P0 BRA `(.L_x_16) ;  /* 0x00000000000c8947 */ /* 0x000fea0003800000 */
[----:B------:R-:W2:Y:S02]  /*1120*/  LDC.64 R90, c[0x0][0x590] ;  /* 0x00016400ff5a7b82 */ /* 0x000ea40000000a00 */
[----:B--2---:R2:W5:Y:S01]  /*1130*/  LDG.E R90, desc[UR36][R90.64] ;  /* 0x000000245a5a7981 */ /* 0x004562000c1e1900 */
[----:B------:R-:W-:Y:S05]  /*1140*/  BRA `(.L_x_15) ;  /* 0x0000000000087947 */ /* 0x000fea0003800000 */
.L_x_16:
[----:B------:R-:W-:Y:S02]  /*1150*/  ULDC UR4, c[0x0][0x584] ;  /* 0x0001610000047ab9 */ /* 0x000fe40000000800 */
[----:B------:R-:W-:-:S07]  /*1160*/  IMAD.U32 R90, RZ, RZ, UR4 ;  /* 0x00000004ff5a7e24 */ /* 0x000fce000f8e00ff */
.L_x_15:
[----:B------:R-:W-:-:S13]  /*1170*/  LOP3.LUT P0, RZ, R0, 0xff, RZ, 0xc0, !PT ;  /* 0x000000ff00ff7812 */ /* 0x000fda000780c0ff */
[----:B------:R-:W-:Y:S05]  /*1180*/  @!P0 EXIT ;  /* 0x000000000000894d */ /* 0x000fea0003800000 */
[----:B------:R-:W-:Y:S01]  /*1190*/  ULDC UR4, c[0x0][0x28c] ;  /* 0x0000a30000047ab9 */ /* 0x000fe20000000800 */
[----:B------:R-:W-:Y:S01]  /*11a0*/  UMOV UR38, URZ ;  /* 0x0000003f00267c82 */ /* 0x000fe20008000000 */
[----:B------:R-:W-:Y:S01]  /*11b0*/  UIADD3 UR4, UR4, 0x7f, URZ ;  /* 0x0000007f04047890 */ /* 0x000fe2000fffe03f */
[----:B------:R-:W-:-:S03]  /*11c0*/  UMOV UR39, URZ ;  /* 0x0000003f00277c82 */ /* 0x000fc60008000000 */
[----:B------:R-:W-:-:S04]  /*11d0*/  USHF.R.S32.HI UR5, URZ, 0x1f, UR4 ;  /* 0x0000001f3f057899 */ /* 0x000fc80008011404 */
[----:B------:R-:W-:-:S04]  /*11e0*/  ULEA.HI UR5, UR5, UR4, URZ, 0x7 ;  /* 0x0000000405057291 */ /* 0x000fc8000f8f383f */
[----:B------:R-:W-:-:S12]  /*11f0*/  USHF.R.S32.HI UR40, URZ, 0x7, UR5 ;  /* 0x000000073f287899 */ /* 0x000fd80008011405 */
.L_x_168:
[----:B------:R-:W-:Y:S01]  /*1200*/  LOP3.LUT R0, R18, 0x80, RZ, 0xc0, !PT ;  /* 0x0000008012007812 */ /* 0x000fe200078ec0ff */
[----:B------:R-:W3:Y:S01]  /*1210*/  S2UR UR7, SR_CgaCtaId ;  /* 0x00000000000779c3 */ /* 0x000ee20000008800 */
[----:B------:R-:W-:Y:S02]  /*1220*/  UMOV UR6, 0x400 ;  /* 0x0000040000067882 */ /* 0x000fe40000000000 */
[----:B------:R-:W-:-:S06]  /*1230*/  SHF.R.U32.HI R0, RZ, 0x7, R0 ;  /* 0x00000007ff007819 */ /* 0x000fcc0000011600 */
[----:B----4-:R-:W4:Y:S01]  /*1240*/  SHFL.IDX PT, R0, R0, RZ, 0x1f ;  /* 0x00001fff00007589 */ /* 0x010f2200000e0000 */
[----:B---3--:R-:W-:Y:S01]  /*1250*/  ULEA UR6, UR7, UR6, 0x18 ;  /* 0x0000000607067291 */ /* 0x008fe2000f8ec03f */
[----:B----4-:R-:W-:-:S13]  /*1260*/  R2UR UR4, R0 ;  /* 0x00000000000472ca */ /* 0x010fda00000e0000 */
[----:B------:R-:W-:-:S04]  /*1270*/  ULEA.HI UR5, UR4, UR4, URZ, 0x1 ;  /* 0x0000000404057291 */ /* 0x000fc8000f8f083f */
[----:B------:R-:W-:-:S04]  /*1280*/  ULOP3.LUT UR5, UR5, 0x7fffe, URZ, 0xc0, !UPT ;  /* 0x0007fffe05057892 */ /* 0x000fc8000f8ec03f */
[----:B------:R-:W-:-:S03]  /*1290*/  UIADD3 UR5, UR4, -UR5, URZ ;  /* 0x8000000504057290 */ /* 0x000fc6000fffe03f */
[----:B------:R-:W-:Y:S01]  /*12a0*/  ULDC UR4, c[0x0][0x28c] ;  /* 0x0000a30000047ab9 */ /* 0x000fe20000000800 */
[----:B------:R-:W-:Y:S01]  /*12b0*/  ULEA UR5, UR5, UR6, 0xd ;  /* 0x0000000605057291 */ /* 0x000fe2000f8e683f */
[----:B------:R-:W-:-:S03]  /*12c0*/  ISETP.LT.AND P0, PT, RZ, UR4, PT ;  /* 0x00000004ff007c0c */ /* 0x000fc6000bf01270 */
[----:B------:R-:W-:-:S04]  /*12d0*/  UIADD3 UR5, UR5, 0x100, URZ ;  /* 0x0000010005057890 */ /* 0x000fc8000fffe03f */
[----:B------:R-:W-:-:S04]  /*12e0*/  USHF.R.U32.HI UR5, URZ, 0x4, UR5 ;  /* 0x000000043f057899 */ /* 0x000fc80008011605 */
[----:B------:R-:W-:-:S04]  /*12f0*/  ULOP3.LUT UR5, UR5, 0x3fff, URZ, 0xc0, !UPT ;  /* 0x00003fff05057892 */ /* 0x000fc8000f8ec03f */
[----:B------:R-:W-:Y:S01]  /*1300*/  ULOP3.LUT UR41, UR5, 0x10000, URZ, 0xfc, !UPT ;  /* 0x0001000005297892 */ /* 0x000fe2000f8efc3f */
[----:B01----:R-:W-:Y:S11]  /*1310*/  @P0 BRA `(.L_x_17) ;  /* 0x0000000000400947 */ /* 0x003ff60003800000 */
[----:B------:R-:W-:Y:S01]  /*1320*/  MOV R0, 0x0 ;  /* 0x0000000000007802 */ /* 0x000fe20000000f00 */
[----:B------:R-:W-:Y:S01]  /*1330*/  ULDC.64 UR4, c[0x4][0x68] ;  /* 0x01001a0000047ab9 */ /* 0x000fe20000000a00 */
[----:B------:R-:W-:Y:S01]  /*1340*/  ULDC.64 UR6, c[0x4][0x8] ;  /* 0x0100020000067ab9 */ /* 0x000fe20000000a00 */
[----:B01----:R-:W-:Y:S01]  /*1350*/  IMAD.U32 R4, RZ, RZ, UR4 ;  /* 0x00000004ff047e24 */ /* 0x003fe2000f8e00ff */
[----:B------:R0:W1:Y:S01]  /*1360*/  LDC.64 R14, c[0x4][R0] ;  /* 0x01000000000e7b82 */ /* 0x0000620000000a00 */
[----:B------:R-:W-:Y:S01]  /*1370*/  IMAD.U32 R5, RZ, RZ, UR5 ;  /* 0x00000005ff057e24 */ /* 0x000fe2000f8e00ff */
[----:B------:R-:W-:Y:S01]  /*1380*/  ULDC.64 UR4, c[0x4][0x70] ;  /* 0x01001c0000047ab9 */ /* 0x000fe20000000a00 */
[----:B------:R-:W-:Y:S02]  /*1390*/  IMAD.U32 R10, RZ, RZ, UR6 ;  /* 0x00000006ff0a7e24 */ /* 0x000fe4000f8e00ff */
[----:B------:R-:W-:Y:S02]  /*13a0*/  IMAD.U32 R6, RZ, RZ, UR4 ;  /* 0x00000004ff067e24 */ /* 0x000fe4000f8e00ff */
[----:B------:R-:W-:-:S02]  /*13b0*/  IMAD.U32 R7, RZ, RZ, UR5 ;  /* 0x00000005ff077e24 */ /* 0x000fc4000f8e00ff */
[----:B------:R-:W-:Y:S02]  /*13c0*/  IMAD.U32 R11, RZ, RZ, UR7 ;  /* 0x00000007ff0b7e24 */ /* 0x000fe4000f8e00ff */
[----:B------:R-:W-:Y:S02]  /*13d0*/  IMAD.MOV.U32 R8, RZ, RZ, 0x1e1 ;  /* 0x000001e1ff087424 */ /* 0x000fe400078e00ff */
[----:B------:R-:W-:Y:S02]  /*13e0*/  IMAD.MOV.U32 R12, RZ, RZ, 0x1 ;  /* 0x00000001ff0c7424 */ /* 0x000fe400078e00ff */
[----:B0-----:R-:W-:-:S07]  /*13f0*/  IMAD.MOV.U32 R13, RZ, RZ, RZ ;  /* 0x000000ffff0d7224 */ /* 0x001fce00078e00ff */
[----:B------:R-:W-:-:S07]  /*1400*/  LEPC R20, `(.L_x_17) ;  /* 0x000000001014794e */ /* 0x000fce0000000000 */
[----:B-12--5:R-:W-:Y:S05]  /*1410*/  CALL.ABS.NOINC R14 ;  /* 0x000000000e007343 */ /* 0x026fea0003c00000 */
.L_x_17:
[----:B------:R-:W-:-:S04]  /*1420*/  LOP3.LUT R0, R19, 0x1, RZ, 0xfc, !PT ;  /* 0x0000000113007812 */ /* 0x000fc800078efcff */
[----:B------:R-:W-:-:S13]  /*1430*/  ISETP.NE.AND P0, PT, R0, 0x3, PT ;  /* 0x000000030000780c */ /* 0x000fda0003f05270 */
[----:B------:R-:W-:Y:S05]  /*1440*/  @!P0 BRA `(.L_x_18) ;  /* 0x0000000000048947 */ /* 0x000fea0003800000 */
[----:B------:R-:W-:Y:S01]  /*1450*/  BPT.TRAP 0x1 ;  /* 0x000000040000795c */ /* 0x000fe20000300000 */
.L_x_18:
[----:B------:R-:W3:Y:S01]  /*1460*/  S2UR UR5, SR_CgaCtaId ;  /* 0x00000000000579c3 */ /* 0x000ee20000008800 */
[----:B------:R-:W-:Y:S01]  /*1470*/  UMOV UR4, 0x400 ;  /* 0x0000040000047882 */ /* 0x000fe20000000000 */
[----:B------:R-:W-:Y:S02]  /*1480*/  IMAD.U32 R0, RZ, RZ, UR38 ;  /* 0x00000026ff007e24 */ /* 0x000fe4000f8e00ff */
[----:B------:R-:W-:-:S03]  /*1490*/  IMAD.U32 R3, RZ, RZ, UR39 ;  /* 0x00000027ff037e24 */ /* 0x000fc6000f8e00ff */
[----:B------:R-:W-:Y:S01]  /*14a0*/  SHF.L.U32 R0, R0, 0x1f, RZ ;  /* 0x0000001f00007819 */ /* 0x000fe200000006ff */
[----:B---3--:R-:W-:-:S06]  /*14b0*/  ULEA UR4, UR5, UR4, 0x18 ;  /* 0x0000000405047291 */ /* 0x008fcc000f8ec03f */
[----:B------:R-:W-:-:S04]  /*14c0*/  IMAD.U32 R6, RZ, RZ, UR4 ;  /* 0x00000004ff067e24 */ /* 0x000fc8000f8e00ff */
[----:B------:R-:W-:-:S04]  /*14d0*/  IMAD R3, R3, 0x8, R6 ;  /* 0x0000000803037824 */ /* 0x000fc800078e0206 */
[----:B------:R3:W4:Y:S01]  /*14e0*/  SYNCS.PHASECHK.TRANS64.TRYWAIT P1, [R3+URZ], R0 ;  /* 0x00000000030075a7 */ /* 0x000722000802017f */
[----:B------:R-:W-:Y:S05]  /*14f0*/  @!P0 BRA `(.L_x_19) ;  /* 0x0000000000048947 */ /* 0x000fea0003800000 */
[----:B------:R-:W-:Y:S01]  /*1500*/  BPT.TRAP 0x1 ;  /* 0x000000040000795c */ /* 0x000fe20000300000 */
.L_x_19:
[----:B----4-:R-:W-:Y:S05]  /*1510*/  @P1 BRA `(.L_x_20) ;  /* 0x0000000000081947 */ /* 0x010fea0003800000 */
[----:B------:R-:W4:Y:S02]  /*1520*/  SYNCS.PHASECHK.TRANS64.TRYWAIT P1, [R3+URZ], R0 ;  /* 0x00000000030075a7 */ /* 0x000f24000802017f */
[----:B----4-:R-:W-:Y:S05]  /*1530*/  @!P1 BRA `(.L_x_21) ;  /* 0x0000005c00f89947 */ /* 0x010fea0003800000 */
.L_x_20:
[----:B------:R-:W-:-:S04]  /*1540*/  UISETP.LT.AND UP0, UPT, UR40, 0x1, UPT ;  /* 0x000000012800788c */ /* 0x000fc8000bf01270 */
[----:B------:R-:W-:-:S06]  /*1550*/  USEL UR4, UR40, 0x1, UP0 ;  /* 0x0000000128047887 */ /* 0x000fcc0008000000 */
[----:B---34-:R-:W-:Y:S01]  /*1560*/  IMAD.U32 R0, RZ, RZ, UR4 ;  /* 0x00000004ff007e24 */ /* 0x018fe2000f8e00ff */
[----:B------:R-:W-:Y:S05]  /*1570*/  WARPSYNC.ALL ;  /* 0x0000000000007948 */ /* 0x000fea0003800000 */
[----:B------:R-:W-:-:S04]  /*1580*/  IADD3 R0, -R0, UR40, RZ ;  /* 0x0000002800007c10 */ /* 0x000fc8000fffe1ff */
[----:B------:R-:W-:Y:S02]  /*1590*/  ISETP.GE.AND P1, PT, R0, 0x1, PT ;  /* 0x000000010000780c */ /* 0x000fe40003f26270 */
[----:B------:R-:W-:Y:S01]  /*15a0*/  R2UR UR4, R6 ;  /* 0x00000000060472ca */ /* 0x000fe200000e0000 */
[----:B------:R-:W-:Y:S01]  /*15b0*/  ULEA UR6, UR39, UR41, 0xb ;  /* 0x0000002927067291 */ /* 0x000fe2000f8e583f */
[----:B------:R-:W-:Y:S01]  /*15c0*/  WARPGROUP.ARRIVE ;  /* 0x00000000000079c5 */ /* 0x000fe20000000000 */
[----:B------:R-:W-:Y:S01]  /*15d0*/  UMOV UR9, 0x40000040 ;  /* 0x4000004000097882 */ /* 0x000fe20000000000 */
[----:B------:R-:W-:Y:S01]  /*15e0*/  UMOV UR11, 0x40000040 ;  /* 0x40000040000b7882 */ /* 0x000fe20000000000 */
[----:B------:R-:W-:-:S03]  /*15f0*/  UIADD3 UR7, UR6, 0x400, URZ ;  /* 0x0000040006077890 */ /* 0x000fc6000fffe03f */
[----:B------:R-:W-:-:S05]  /*1600*/  UMOV UR8, UR6 ;  /* 0x0000000600087c82 */ /* 0x000fca0008000000 */
[----:B------:R-:W-:-:S04]  /*1610*/  UIADD3 UR4, UR4, 0x28100, URZ ;  /* 0x0002810004047890 */ /* 0x000fc8000fffe03f */
[----:B------:R-:W-:-:S04]  /*1620*/  USHF.R.U32.HI UR4, URZ, 0x4, UR4 ;  /* 0x000000043f047899 */ /* 0x000fc80008011604 */
[----:B------:R-:W-:-:S04]  /*1630*/  ULOP3.LUT UR4, UR4, 0x3fff, URZ, 0xc0, !UPT ;  /* 0x00003fff04047892 */ /* 0x000fc8000f8ec03f */
[----:B------:R-:W-:-:S04]  /*1640*/  ULOP3.LUT UR4, UR4, 0x10000, URZ, 0xfc, !UPT ;  /* 0x0001000004047892 */ /* 0x000fc8000f8efc3f */
[----:B------:R-:W-:-:S07]  /*1650*/  ULEA UR5, UR39, UR4, 0x9 ;  /* 0x0000000427057291 */ /* 0x000fce000f8e483f */
[----:B------:R-:W-:Y:S02]  /*1660*/  UMOV UR10, UR5 ;  /* 0x00000005000a7c82 */ /* 0x000fe40008000000 */
[----:B------:R-:W-:Y:S01]  /*1670*/  IGMMA.64x64x32.S8.S8 R56, gdesc[UR8], RZ, !UPT, gsb0 ;  /* 0x01e00000083879f1 */ /* 0x000fe2000c0410ff */
[----:B------:R-:W-:Y:S01]  /*1680*/  UMOV UR8, UR7 ;  /* 0x0000000700087c82 */ /* 0x000fe20008000000 */
[----:B------:R-:W-:Y:S01]  /*1690*/  UMOV UR9, 0x40000040 ;  /* 0x4000004000097882 */ /* 0x000fe20000000000 */
[----:B------:R-:W-:Y:S01]  /*16a0*/  UIADD3 UR7, UR6, 0x402, URZ ;  /* 0x0000040206077890 */ /* 0x000fe2000fffe03f */
[----:B------:R-:W-:Y:S02]  /*16b0*/  WARPGROUP.DEPBAR.LE gsb0, 0x0 ;  /* 0x00008000000079c5 */ /* 0x000fe40000010000 */
[----:B------:R-:W-:-:S06]  /*16c0*/  WARPGROUP.ARRIVE ;  /* 0x00000000000079c5 */ /* 0x000fcc0000000000 */
[----:B------:R-:W-:Y:S01]  /*16d0*/  IGMMA.64x64x32.S8.S8 R24, gdesc[UR8], RZ, !UPT, gsb0 ;  /* 0x01e00000081879f1 */ /* 0x000fe2000c0410ff */
[----:B------:R-:W-:Y:S02]  /*16e0*/  UIADD3 UR8, UR6, 0x2, URZ ;  /* 0x0000000206087890 */ /* 0x000fe4000fffe03f */
[----:B------:R-:W-:Y:S01]  /*16f0*/  UIADD3 UR10, UR5, 0x2, URZ ;  /* 0x00000002050a7890 */ /* 0x000fe2000fffe03f */
[----:B------:R-:W-:Y:S01]  /*1700*/  UMOV UR9, 0x40000040 ;  /* 0x4000004000097882 */ /* 0x000fe20000000000 */
[----:B------:R-:W-:Y:S01]  /*1710*/  UMOV UR11, 0x40000040 ;  /* 0x40000040000b7882 */ /* 0x000fe20000000000 */
[----:B------:R-:W-:Y:S02]  /*1720*/  WARPGROUP.DEPBAR.LE gsb0, 0x0 ;  /* 0x00008000000079c5 */ /* 0x000fe40000010000 */
[----:B------:R-:W-:-:S06]  /*1730*/  WARPGROUP.ARRIVE ;  /* 0x00000000000079c5 */ /* 0x000fcc0000000000 */
[----:B------:R-:W-:Y:S01]  /*1740*/  IGMMA.64x64x32.S8.S8 R56, gdesc[UR8], R56, gsb0 ;  /* 0x01e00000083879f1 */ /* 0x000fe20008041038 */
[----:B------:R-:W-:Y:S01]  /*1750*/  UMOV UR8, UR7 ;  /* 0x0000000700087c82 */ /* 0x000fe20008000000 */
[----:B------:R-:W-:Y:S01]  /*1760*/  UMOV UR9, 0x40000040 ;  /* 0x4000004000097882 */ /* 0x000fe20000000000 */
[----:B------:R-:W-:Y:S01]  /*1770*/  UIADD3 UR7, UR6, 0x404, URZ ;  /* 0x0000040406077890 */ /* 0x000fe2000fffe03f */
[----:B------:R-:W-:Y:S02]  /*1780*/  WARPGROUP.DEPBAR.LE gsb0, 0x0 ;  /* 0x00008000000079c5 */ /* 0x000fe40000010000 */
[----:B------:R-:W-:-:S06]  /*1790*/  WARPGROUP.ARRIVE ;  /* 0x00000000000079c5 */ /* 0x000fcc0000000000 */
[----:B------:R-:W-:Y:S01]  /*17a0*/  IGMMA.64x64x32.S8.S8 R24, gdesc[UR8], R24, gsb0 ;  /* 0x01e00000081879f1 */ /* 0x000fe20008041018 */
        /* <DEDUP_REMOVED lines=9> */
[----:B------:R-:W-:Y:S02]  /*1840*/  WARPGROUP.DEPBAR.LE gsb0, 0x0 ;  /* 0x00008000000079c5 */ /* 0x000fe40000010000 */
[----:B------:R-:W-:-:S06]  /*1850*/  WARPGROUP.ARRIVE ;  /* 0x00000000000079c5 */ /* 0x000fcc0000000000 */
[----:B------:R-:W-:Y:S01]  /*1860*/  IGMMA.64x64x32.S8.S8 R24, gdesc[UR8], R24, gsb0 ;  /* 0x01e00000081879f1 */ /* 0x000fe20008041018 */
[----:B------:R-:W-:Y:S02]  /*1870*/  UIADD3 UR8, UR6, 0x6, URZ ;  /* 0x0000000606087890 */ /* 0x000fe4000fffe03f */
[----:B------:R-:W-:Y:S01]  /*1880*/  UIADD3 UR10, UR5, 0x6, URZ ;  /* 0x00000006050a7890 */ /* 0x000fe2000fffe03f */
[----:B------:R-:W-:Y:S01]  /*1890*/  UMOV UR9, 0x40000040 ;  /* 0x4000004000097882 */ /* 0x000fe20000000000 */
[----:B------:R-:W-:Y:S01]  /*18a0*/  UMOV UR11, 0x40000040 ;  /* 0x40000040000b7882 */ /* 0x000fe20000000000 */
[----:B------:R-:W-:Y:S01]  /*18b0*/  UIADD3 UR6, UR6, 0x406, URZ ;  /* 0x0000040606067890 */ /* 0x000fe2000fffe03f */
[----:B------:R-:W-:Y:S02]  /*18c0*/  WARPGROUP.DEPBAR.LE gsb0, 0x0 ;  /* 0x00008000000079c5 */ /* 0x000fe40000010000 */
[----:B------:R-:W-:-:S06]  /*18d0*/  WARPGROUP.ARRIVE ;  /* 0x00000000000079c5 */ /* 0x000fcc0000000000 */
[----:B------:R-:W-:Y:S01]  /*18e0*/  IGMMA.64x64x32.S8.S8 R56, gdesc[UR8], R56, gsb0 ;  /* 0x01e00000083879f1 */ /* 0x000fe20008041038 */
[----:B------:R-:W-:Y:S01]  /*18f0*/  UMOV UR8, UR6 ;  /* 0x0000000600087c82 */ /* 0x000fe20008000000 */
[----:B------:R-:W-:Y:S01]  /*1900*/  UMOV UR9, 0x40000040 ;  /* 0x4000004000097882 */ /* 0x000fe20000000000 */
[----:B------:R-:W-:Y:S02]  /*1910*/  WARPGROUP.DEPBAR.LE gsb0, 0x0 ;  /* 0x00008000000079c5 */ /* 0x000fe40000010000 */
[----:B------:R-:W-:-:S06]  /*1920*/  WARPGROUP.ARRIVE ;  /* 0x00000000000079c5 */ /* 0x000fcc0000000000 */
[----:B------:R-:W-:Y:S03]  /*1930*/  IGMMA.64x64x32.S8.S8 R24, gdesc[UR8], R24, gsb0 ;  /* 0x01e00000081879f1 */ /* 0x000fe60008041018 */
[----:B------:R-:W-:Y:S02]  /*1940*/  WARPGROUP.DEPBAR.LE gsb0, 0x0 ;  /* 0x00008000000079c5 */ /* 0x000fe40000010000 */
[----:B------:R-:W-:Y:S05]  /*1950*/  @!P1 BRA `(.L_x_22) ;  /* 0x0000000400849947 */ /* 0x000fea0003800000 */
[----:B------:R-:W-:Y:S02]  /*1960*/  UIADD3 UR5, UR39, 0x1, URZ ;  /* 0x0000000127057890 */ /* 0x000fe4000fffe03f */
[----:B------:R-:W-:Y:S02]  /*1970*/  IMAD.U32 R3, RZ, RZ, UR39 ;  /* 0x00000027ff037e24 */ /* 0x000fe4000f8e00ff */
[----:B------:R-:W-:-:S04]  /*1980*/  UISETP.NE.AND UP0, UPT, UR5, 0x5, UPT ;  /* 0x000000050500788c */ /* 0x000fc8000bf05270 */
[----:B------:R-:W-:Y:S02]  /*1990*/  USEL UR6, URZ, 0x1, UP0 ;  /* 0x000000013f067887 */ /* 0x000fe40008000000 */
[----:B------:R-:W-:Y:S02]  /*19a0*/  USEL UR5, UR5, URZ, UP0 ;  /* 0x0000003f05057287 */ /* 0x000fe40008000000 */
[----:B------:R-:W-:-:S06]  /*19b0*/  ULOP3.LUT UR6, UR38, UR6, URZ, 0x3c, !UPT ;  /* 0x0000000626067292 */ /* 0x000fcc000f8e3c3f */
[----:B------:R-:W-:-:S07]  /*19c0*/  IMAD.U32 R7, RZ, RZ, UR6 ;  /* 0x00000006ff077e24 */ /* 0x000fce000f8e00ff */
.L_x_29:
[----:B------:R-:W-:Y:S05]  /*19d0*/  @!P0 BRA `(.L_x_23) ;  /* 0x0000000000048947 */ /* 0x000fea0003800000 */
[----:B------:R-:W-:Y:S01]  /*19e0*/  BPT.TRAP 0x1 ;  /* 0x000000040000795c */ /* 0x000fe20000300000 */
.L_x_23:
[----:B------:R-:W3:Y:S01]  /*19f0*/  S2UR UR7, SR_CgaCtaId ;  /* 0x00000000000779c3 */ /* 0x000ee20000008800 */
[----:B------:R-:W-:Y:S01]  /*1a00*/  UMOV UR6, 0x400 ;  /* 0x0000040000067882 */ /* 0x000fe20000000000 */
[----:B01----:R-:W-:Y:S01]  /*1a10*/  IMAD.U32 R5, RZ, RZ, UR5 ;  /* 0x00000005ff057e24 */ /* 0x003fe2000f8e00ff */
[----:B------:R-:W-:Y:S01]  /*1a20*/  SHF.L.U32 R4, R7, 0x1f, RZ ;  /* 0x0000001f07047819 */ /* 0x000fe200000006ff */
[----:B---3--:R-:W-:-:S06]  /*1a30*/  ULEA UR6, UR7, UR6, 0x18 ;  /* 0x0000000607067291 */ /* 0x008fcc000f8ec03f */
[----:B------:R-:W-:-:S04]  /*1a40*/  IMAD.U32 R6, RZ, RZ, UR6 ;  /* 0x00000006ff067e24 */ /* 0x000fc8000f8e00ff */
[----:B------:R-:W-:-:S04]  /*1a50*/  IMAD R5, R5, 0x8, R6 ;  /* 0x0000000805057824 */ /* 0x000fc800078e0206 */
[----:B------:R0:W1:Y:S01]  /*1a60*/  SYNCS.PHASECHK.TRANS64.TRYWAIT P1, [R5+URZ], R4 ;  /* 0x00000004050075a7 */ /* 0x000062000802017f */
[----:B------:R-:W-:Y:S05]  /*1a70*/  @!P0 BRA `(.L_x_24) ;  /* 0x0000000000048947 */ /* 0x000fea0003800000 */
[----:B------:R-:W-:Y:S01]  /*1a80*/  BPT.TRAP 0x1 ;  /* 0x000000040000795c */ /* 0x000fe20000300000 */
.L_x_24:
[----:B-1----:R-:W-:Y:S05]  /*1a90*/  @P1 BRA `(.L_x_25) ;  /* 0x0000000000081947 */ /* 0x002fea0003800000 */
[----:B------:R-:W1:Y:S02]  /*1aa0*/  SYNCS.PHASECHK.TRANS64.TRYWAIT P1, [R5+URZ], R4 ;  /* 0x00000004050075a7 */ /* 0x000e64000802017f */
[----:B-1----:R-:W-:Y:S05]  /*1ab0*/  @!P1 BRA `(.L_x_26) ;  /* 0x0000005800ac9947 */ /* 0x002fea0003800000 */
.L_x_25:
[----:B------:R-:W-:Y:S01]  /*1ac0*/  ULEA UR6, UR5, UR4, 0x9 ;  /* 0x0000000405067291 */ /* 0x000fe2000f8e483f */
[----:B------:R-:W-:Y:S01]  /*1ad0*/  WARPGROUP.ARRIVE ;  /* 0x00000000000079c5 */ /* 0x000fe20000000000 */
[----:B------:R-:W-:Y:S01]  /*1ae0*/  ULEA UR7, UR5, UR41, 0xb ;  /* 0x0000002905077291 */ /* 0x000fe2000f8e583f */
[----:B------:R-:W-:Y:S01]  /*1af0*/  UMOV UR11, 0x40000040 ;  /* 0x40000040000b7882 */ /* 0x000fe20000000000 */
[----:B------:R-:W-:Y:S02]  /*1b00*/  UMOV UR9, 0x40000040 ;  /* 0x4000004000097882 */ /* 0x000fe40000000000 */
[----:B------:R-:W-:Y:S01]  /*1b10*/  UIADD3 UR12, UR7, 0x400, URZ ;  /* 0x00000400070c7890 */ /* 0x000fe2000fffe03f */
[----:B------:R-:W-:Y:S02]  /*1b20*/  UMOV UR10, UR6 ;  /* 0x00000006000a7c82 */ /* 0x000fe40008000000 */
[----:B------:R-:W-:Y:S02]  /*1b30*/  UMOV UR8, UR7 ;  /* 0x0000000700087c82 */ /* 0x000fe40008000000 */
[----:B------:R-:W-:Y:S01]  /*1b40*/  IGMMA.64x64x32.S8.S8 R56, gdesc[UR8], R56, gsb0 ;  /* 0x01e00000083879f1 */ /* 0x000fe20008041038 */
[----:B------:R-:W-:Y:S01]  /*1b50*/  UMOV UR9, 0x40000040 ;  /* 0x4000004000097882 */ /* 0x000fe20000000000 */
[----:B------:R-:W-:Y:S01]  /*1b60*/  UMOV UR8, UR12 ;  /* 0x0000000c00087c82 */ /* 0x000fe20008000000 */
[----:B------:R-:W-:Y:S01]  /*1b70*/  UIADD3 UR12, UR7, 0x402, URZ ;  /* 0x00000402070c7890 */ /* 0x000fe2000fffe03f */
[----:B------:R-:W-:-:S02]  /*1b80*/  WARPGROUP.DEPBAR.LE gsb0, 0x0 ;  /* 0x00008000000079c5 */ /* 0x000fc40000010000 */
        /* <DEDUP_REMOVED lines=42> */
[----:B------:R-:W-:Y:S01]  /*1e30*/  BPT.TRAP 0x1 ;  /* 0x000000040000795c */ /* 0x000fe20000300000 */
.L_x_27:
[----:B------:R-:W-:-:S13]  /*1e40*/  ISETP.NE.AND P1, PT, R23, RZ, PT ;  /* 0x000000ff1700720c */ /* 0x000fda0003f25270 */
[----:B01----:R-:W-:-:S04]  /*1e50*/  @P1 IMAD R4, R3, 0x8, R6 ;  /* 0x0000000803041824 */ /* 0x003fc800078e0206 */
[----:B------:R-:W-:-:S05]  /*1e60*/  @P1 VIADD R5, R4, 0x28 ;  /* 0x0000002804051836 */ /* 0x000fca0000000000 */
[----:B------:R-:W-:-:S04]  /*1e70*/  @P1 PRMT R5, R22, 0x654, R5 ;  /* 0x0000065416051816 */ /* 0x000fc80000000005 */
[----:B------:R0:W-:Y:S01]  /*1e80*/  @P1 SYNCS.ARRIVE.TRANS64.RED.A1T0 RZ, [R5+URZ], RZ ;  /* 0x000000ff05ff19a7 */ /* 0x0001e2000810043f */
[----:B------:R-:W-:-:S13]  /*1e90*/  ISETP.GT.U32.AND P1, PT, R19, 0x1, PT ;  /* 0x000000011300780c */ /* 0x000fda0003f24070 */
[----:B0-----:R-:W-:Y:S05]  /*1ea0*/  @P1 BRA `(.L_x_28) ;  /* 0x0000000000041947 */ /* 0x001fea0003800000 */
[----:B------:R-:W-:Y:S01]  /*1eb0*/  BPT.TRAP 0x1 ;  /* 0x000000040000795c */ /* 0x000fe20000300000 */
.L_x_28:
[----:B------:R-:W-:Y:S01]  /*1ec0*/  UIADD3 UR5, UR5, 0x1, URZ ;  /* 0x0000000105057890 */ /* 0x000fe2000fffe03f */
[C---:B------:R-:W-:Y:S01]  /*1ed0*/  ISETP.GT.AND P2, PT, R0.reuse, 0x1, PT ;  /* 0x000000010000780c */ /* 0x040fe20003f44270 */
[----:B------:R-:W-:Y:S02]  /*1ee0*/  VIADD R3, R3, 0x1 ;  /* 0x0000000103037836 */ /* 0x000fe40000000000 */
[----:B------:R-:W-:Y:S01]  /*1ef0*/  UISETP.NE.AND UP0, UPT, UR5, 0x5, UPT ;  /* 0x000000050500788c */ /* 0x000fe2000bf05270 */
[----:B------:R-:W-:Y:S02]  /*1f00*/  VIADD R0, R0, 0xffffffff ;  /* 0xffffffff00007836 */ /* 0x000fe40000000000 */
[C---:B------:R-:W-:Y:S01]  /*1f10*/  ISETP.NE.AND P1, PT, R3.reuse, 0x5, PT ;  /* 0x000000050300780c */ /* 0x040fe20003f25270 */
[----:B------:R-:W-:Y:S02]  /*1f20*/  USEL UR6, URZ, 0x1, UP0 ;  /* 0x000000013f067887 */ /* 0x000fe40008000000 */
[----:B------:R-:W-:Y:S01]  /*1f30*/  USEL UR5, UR5, URZ, UP0 ;  /* 0x0000003f05057287 */ /* 0x000fe20008000000 */
[----:B------:R-:W-:-:S03]  /*1f40*/  SEL R3, R3, RZ, P1 ;  /* 0x000000ff03037207 */ /* 0x000fc60000800000 */
[----:B------:R-:W-:Y:S01]  /*1f50*/  LOP3.LUT R7, R7, UR6, RZ, 0x3c, !PT ;  /* 0x0000000607077c12 */ /* 0x000fe2000f8e3cff */
[----:B------:R-:W-:Y:S07]  /*1f60*/  @P2 BRA `(.L_x_29) ;  /* 0xfffffff800982947 */ /* 0x000fee000383ffff */
.L_x_22:
[----:B------:R-:W3:Y:S02]  /*1f70*/  LDC R0, c[0x0][0x28c] ;  /* 0x0000a300ff007b82 */ /* 0x000ee40000000800 */
[----:B---3--:R-:W-:-:S13]  /*1f80*/  ISETP.GE.AND P1, PT, R0, 0x1, PT ;  /* 0x000000010000780c */ /* 0x008fda0003f26270 */
[----:B------:R-:W-:Y:S05]  /*1f90*/  @!P1 BRA `(.L_x_30) ;  /* 0x0000000000509947 */ /* 0x000fea0003800000 */
[----:B------:R-:W-:Y:S05]  /*1fa0*/  @!P0 BRA `(.L_x_31) ;  /* 0x0000000000048947 */ /* 0x000fea0003800000 */
[----:B------:R-:W-:Y:S01]  /*1fb0*/  BPT.TRAP 0x1 ;  /* 0x000000040000795c */ /* 0x000fe20000300000 */
.L_x_31:
[----:B------:R-:W-:Y:S01]  /*1fc0*/  ISETP.NE.AND P0, PT, R23, RZ, PT ;  /* 0x000000ff1700720c */ /* 0x000fe20003f05270 */
[----:B------:R-:W-:Y:S01]  /*1fd0*/  BSSY B0, `(.L_x_32) ;  /* 0x000000e000007945 */ /* 0x000fe20003800000 */
[----:B------:R-:W-:-:S11]  /*1fe0*/  ISETP.GT.U32.AND P1, PT, R19, 0x1, PT ;  /* 0x000000011300780c */ /* 0x000fd60003f24070 */
[----:B------:R-:W-:Y:S05]  /*1ff0*/  @!P0 BRA `(.L_x_33) ;  /* 0x00000000002c8947 */ /* 0x000fea0003800000 */
[----:B------:R-:W-:-:S04]  /*2000*/  UISETP.LT.AND UP0, UPT, UR40, 0x1, UPT ;  /* 0x000000012800788c */ /* 0x000fc8000bf01270 */
[----:B------:R-:W-:-:S04]  /*2010*/  USEL UR6, UR40, 0x1, UP0 ;  /* 0x0000000128067887 */ /* 0x000fc80008000000 */
[----:B------:R-:W-:-:S04]  /*2020*/  UIADD3 UR6, UR39, UR40, -UR6 ;  /* 0x0000002827067290 */ /* 0x000fc8000fffe806 */
[----:B------:R-:W-:-:S04]  /*2030*/  UIMAD.WIDE.U32 UR4, UR6, -0x33333333, URZ ;  /* 0xcccccccd060478a5 */ /* 0x000fc8000f8e003f */
[----:B------:R-:W-:-:S04]  /*2040*/  USHF.R.U32.HI UR4, URZ, 0x2, UR5 ;  /* 0x000000023f047899 */ /* 0x000fc80008011605 */
[----:B------:R-:W-:-:S06]  /*2050*/  UIMAD UR6, UR4, -0x5, UR6 ;  /* 0xfffffffb040678a4 */ /* 0x000fcc000f8e0206 */
[----:B------:R-:W-:-:S04]  /*2060*/  IMAD.U32 R3, RZ, RZ, UR6 ;  /* 0x00000006ff037e24 */ /* 0x000fc8000f8e00ff */
[----:B------:R-:W-:-:S04]  /*2070*/  IMAD R0, R3, 0x8, R6 ;  /* 0x0000000803007824 */ /* 0x000fc800078e0206 */
[----:B------:R-:W-:-:S05]  /*2080*/  VIADD R3, R0, 0x28 ;  /* 0x0000002800037836 */ /* 0x000fca0000000000 */
[----:B------:R-:W-:-:S04]  /*2090*/  PRMT R3, R22, 0x654, R3 ;  /* 0x0000065416037816 */ /* 0x000fc80000000003 */
[----:B------:R3:W-:Y:S03]  /*20a0*/  SYNCS.ARRIVE.TRANS64.RED.A1T0 RZ, [R3+URZ], RZ ;  /* 0x000000ff03ff79a7 */ /* 0x0007e6000810043f */
.L_x_33:
[----:B------:R-:W-:Y:S05]  /*20b0*/  BSYNC B0 ;  /* 0x0000000000007941 */ /* 0x000fea0003800000 */
.L_x_32:
[----:B------:R-:W-:Y:S05]  /*20c0*/  @P1 BRA `(.L_x_30) ;  /* 0x0000000000041947 */ /* 0x000fea0003800000 */
[----:B------:R-:W-:Y:S01]  /*20d0*/  BPT.TRAP 0x1 ;  /* 0x000000040000795c */ /* 0x000fe20000300000 */
.L_x_30:
[----:B------:R-:W4:Y:S01]  /*20e0*/  LDC R6, c[0x0][0x288] ;  /* 0x0000a200ff067b82 */ /* 0x000f220000000800 */
[----:B------:R-:W-:Y:S01]  /*20f0*/  IMAD.SHL.U32 R93, R93, 0x40, RZ ;  /* 0x000000405d5d7824 */ /* 0x000fe200078e00ff */
[----:B------:R-:W-:Y:S01]  /*2100*/  UIADD3 UR39, UR40, UR39, URZ ;  /* 0x0000002728277290 */ /* 0x000fe2000fffe03f */
[--C-:B------:R-:W-:Y:S01]  /*2110*/  SHF.R.U32.HI R0, RZ, 0x2, R18.reuse ;  /* 0x00000002ff007819 */ /* 0x100fe20000011612 */
[----:B------:R-:W-:Y:S01]  /*2120*/  IMAD.SHL.U32 R9, R92, 0x100, RZ ;  /* 0x000001005c097824 */ /* 0x000fe200078e00ff */
[C---:B01----:R-:W-:Y:S01]  /*2130*/  LOP3.LUT R4, R18.reuse, 0x60, RZ, 0xc0, !PT ;  /* 0x0000006012047812 */ /* 0x043fe200078ec0ff */
[----:B------:R-:W-:Y:S01]  /*2140*/  UISETP.GT.U32.AND UP0, UPT, UR39, 0x4, UPT ;  /* 0x000000042700788c */ /* 0x000fe2000bf04070 */
[----:B------:R-:W-:Y:S01]  /*2150*/  SHF.R.U32.HI R5, RZ, 0x7, R18 ;  /* 0x00000007ff057819 */ /* 0x000fe20000011612 */
[----:B------:R-:W-:Y:S01]  /*2160*/  IMAD.SHL.U32 R14, R18, 0x2, RZ ;  /* 0x00000002120e7824 */ /* 0x000fe200078e00ff */
[----:B---3--:R-:W-:Y:S01]  /*2170*/  LOP3.LUT R3, R0, 0x7, RZ, 0xc0, !PT ;  /* 0x0000000700037812 */ /* 0x008fe200078ec0ff */
[----:B------:R-:W-:Y:S01]  /*2180*/  ULDC UR7, c[0x0][0x284] ;  /* 0x0000a10000077ab9 */ /* 0x000fe20000000800 */
[----:B------:R-:W-:Y:S01]  /*2190*/  SHF.R.U32.HI R8, RZ, 0x1, R4 ;  /* 0x00000001ff087819 */ /* 0x000fe20000011604 */
[----:B------:R-:W-:Y:S01]  /*21a0*/  UISETP.LT.U32.AND UP0, UPT, UR40, 0x5, UP0 ;  /* 0x000000052800788c */ /* 0x000fe20008701070 */
[----:B------:R-:W-:Y:S01]  /*21b0*/  LOP3.LUT R0, R5, 0x1, RZ, 0xc0, !PT ;  /* 0x0000000105007812 */ /* 0x000fe200078ec0ff */
[----:B------:R-:W-:Y:S01]  /*21c0*/  UISETP.GE.U32.AND UP1, UPT, UR40, 0x5, UPT ;  /* 0x000000052800788c */ /* 0x000fe2000bf26070 */
[----:B------:R-:W-:Y:S01]  /*21d0*/  IADD3 R5, RZ, -R8, -R3 ;  /* 0x80000008ff057210 */ /* 0x000fe20007ffe803 */
[----:B------:R-:W-:Y:S01]  /*21e0*/  ULDC.64 UR8, c[0x0][0x5d0] ;  /* 0x0001740000087ab9 */ /* 0x000fe20000000a00 */
[----:B------:R-:W-:Y:S01]  /*21f0*/  SHF.R.S32.HI R96, RZ, 0x1f, R88 ;  /* 0x0000001fff607819 */ /* 0x000fe20000011458 */
[----:B------:R-:W-:Y:S01]  /*2200*/  IMAD.SHL.U32 R10, R0, 0x40, RZ ;  /* 0x00000040000a7824 */ /* 0x000fe200078e00ff */
[----:B------:R-:W-:Y:S01]  /*2210*/  LOP3.LUT R4, R18, 0x3, RZ, 0xc0, !PT ;  /* 0x0000000312047812 */ /* 0x000fe200078ec0ff */
[----:B------:R-:W-:Y:S01]  /*2220*/  UIMAD.WIDE.U32 UR4, UR39, -0x33333333, URZ ;  /* 0xcccccccd270478a5 */ /* 0x000fe2000f8e003f */
[C---:B------:R-:W-:Y:S01]  /*2230*/  LOP3.LUT R14, R93.reuse, 0x6, R14, 0xf8, !PT ;  /* 0x000000065d0e7812 */ /* 0x040fe200078ef80e */
[----:B------:R-:W-:Y:S01]  /*2240*/  USEL UR6, URZ, 0x1, !UP0 ;  /* 0x000000013f067887 */ /* 0x000fe2000c000000 */
[----:B------:R-:W-:Y:S01]  /*2250*/  IMAD R102, R0, -0x40, R5 ;  /* 0xffffffc000667824 */ /* 0x000fe200078e0205 */
[----:B----4-:R-:W-:Y:S01]  /*2260*/  ISETP.GE.AND P0, PT, R93, R6, PT ;  /* 0x000000065d00720c */ /* 0x010fe20003f06270 */
[----:B------:R-:W-:Y:S01]  /*2270*/  IMAD R7, R96, UR8, RZ ;  /* 0x0000000860077c24 */ /* 0x000fe2000f8e02ff */
[----:B------:R-:W-:Y:S01]  /*2280*/  SHF.R.S32.HI R15, RZ, 0x1f, R14 ;  /* 0x0000001fff0f7819 */ /* 0x000fe2000001140e */
[----:B------:R-:W-:Y:S01]  /*2290*/  IMAD R0, R4, -0x2, R6 ;  /* 0xfffffffe04007824 */ /* 0x000fe200078e0206 */
[C---:B------:R-:W-:Y:S01]  /*22a0*/  ISETP.GE.OR P0, PT, R9.reuse, UR7, P0 ;  /* 0x0000000709007c0c */ /* 0x040fe20008706670 */
[----:B------:R-:W-:Y:S01]  /*22b0*/  IMAD.WIDE R4, R92, 0x100, RZ ;  /* 0x000001005c047825 */ /* 0x000fe200078e02ff */
[----:B------:R-:W-:Y:S01]  /*22c0*/  USHF.R.U32.HI UR4, URZ, 0x2, UR5 ;  /* 0x000000023f047899 */ /* 0x000fe20008011605 */
[----:B------:R-:W-:Y:S01]  /*22d0*/  LOP3.LUT R3, R10, 0x40, R3, 0xe2, !PT ;  /* 0x000000400a037812 */ /* 0x000fe200078ee203 */
[----:B------:R-:W-:Y:S01]  /*22e0*/  ULOP3.LUT UR38, UR38, UR6, URZ, 0x3c, !UPT ;  /* 0x0000000626267292 */ /* 0x000fe2000f8e3c3f */
[C---:B------:R-:W-:Y:S01]  /*22f0*/  IMAD R11, R88.reuse, UR9, R7 ;  /* 0x00000009580b7c24 */ /* 0x040fe2000f8e0207 */
[----:B------:R-:W-:Y:S01]  /*2300*/  UIMAD UR39, UR4, -0x5, UR39 ;  /* 0xfffffffb042778a4 */ /* 0x000fe2000f8e0227 */
[----:B------:R-:W-:Y:S01]  /*2310*/  IMAD.WIDE.U32 R6, R88, UR8, R14 ;  /* 0x0000000858067c25 */ /* 0x000fe2000f8e000e */
[----:B------:R-:W-:Y:S01]  /*2320*/  @UP1 ULOP3.LUT UR38, UR38, 0x1, UR4, 0x78, !UPT ;  /* 0x0000000126261892 */ /* 0x000fe2000f8e7804 */
[----:B------:R-:W-:-:S02]  /*2330*/  IADD3 R102, -R9, UR7, R102 ;  /* 0x0000000709667c10 */ /* 0x000fc4000fffe166 */
[----:B------:R-:W-:Y:S01]  /*2340*/  LOP3.LUT R107, R4, R3, R8, 0xfe, !PT ;  /* 0x00000003046b7212 */ /* 0x000fe200078efe08 */
[----:B------:R-:W-:Y:S02]  /*2350*/  IMAD.IADD R3, R0, 0x1, -R93 ;  /* 0x0000000100037824 */ /* 0x000fe400078e0a5d */
[----:B------:R-:W-:Y:S02]  /*2360*/  IMAD.IADD R7, R7, 0x1, R11 ;  /* 0x0000000107077824 */ /* 0x000fe400078e020b */
[----:B------:R-:W-:Y:S01]  /*2370*/  IMAD.MOV.U32 R0, RZ, RZ, -0x1 ;  /* 0xffffffffff007424 */ /* 0x000fe200078e00ff */
[----:B------:R-:W-:Y:S06]  /*2380*/  @P0 BRA `(.L_x_34) ;  /* 0x0000003000f40947 */ /* 0x000fec0003800000 */
[----:B------:R-:W0:Y:S01]  /*2390*/  LDC.64 R20, c[0x0][0x5c8] ;  /* 0x00017200ff147b82 */ /* 0x000e220000000a00 */
[----:B------:R-:W-:Y:S01]  /*23a0*/  ULDC.64 UR4, c[0x0][0x5c0] ;  /* 0x0001700000047ab9 */ /* 0x000fe20000000a00 */
[----:B------:R-:W-:Y:S01]  /*23b0*/  BSSY B0, `(.L_x_34) ;  /* 0x000033a000007945 */ /* 0x000fe20003800000 */
[-C--:B0-----:R-:W-:Y:S01]  /*23c0*/  IMAD R8, R5, R20.reuse, RZ ;  /* 0x0000001405087224 */ /* 0x081fe200078e02ff */
[----:B------:R-:W-:Y:S01]  /*23d0*/  SHF.L.U64.HI R13, R20, 0x7, R21 ;  /* 0x00000007140d7819 */ /* 0x000fe20000010215 */
[----:B------:R-:W-:-:S04]  /*23e0*/  IMAD.WIDE.U32 R6, R107, R20, R6 ;  /* 0x000000146b067225 */ /* 0x000fc800078e0006 */
[----:B------:R-:W-:Y:S01]  /*23f0*/  IMAD R9, R107, R21, R8 ;  /* 0x000000156b097224 */ /* 0x000fe200078e0208 */
[----:B------:R-:W-:Y:S01]  /*2400*/  IADD3 R94, P0, R6, UR4, RZ ;  /* 0x00000004065e7c10 */ /* 0x000fe2000ff1e0ff */
[C---:B------:R-:W-:Y:S02]  /*2410*/  IMAD.SHL.U32 R11, R20.reuse, 0x80, RZ ;  /* 0x00000080140b7824 */ /* 0x040fe400078e00ff */
[----:B------:R-:W-:Y:S01]  /*2420*/  IMAD.IADD R9, R7, 0x1, R9 ;  /* 0x0000000107097824 */ /* 0x000fe200078e0209 */
[-C--:B------:R-:W-:Y:S02]  /*2430*/  LEA R6, P1, R20, R94.reuse, 0x3 ;  /* 0x0000005e14067211 */ /* 0x080fe400078218ff */
[----:B------:R-:W-:Y:S02]  /*2440*/  IADD3 R8, P2, R11, R94, RZ ;  /* 0x0000005e0b087210 */ /* 0x000fe40007f5e0ff */
[----:B------:R-:W-:Y:S02]  /*2450*/  IADD3.X R95, R9, UR5, RZ, P0, !PT ;  /* 0x00000005095f7c10 */ /* 0x000fe400087fe4ff */
[----:B-----5:R-:W-:-:S02]  /*2460*/  ISETP.NE.AND P0, PT, R90, RZ, PT ;  /* 0x000000ff5a00720c */ /* 0x020fc40003f05270 */
[----:B------:R-:W-:Y:S01]  /*2470*/  LEA.HI.X R7, R20, R95, R21, 0x3, P1 ;  /* 0x0000005f14077211 */ /* 0x000fe200008f1c15 */
[----:B------:R-:W-:Y:S01]  /*2480*/  IMAD.X R9, R13, 0x1, R95, P2 ;  /* 0x000000010d097824 */ /* 0x000fe200010e065f */
[----:B------:R-:W-:-:S05]  /*2490*/  IADD3 R10, P1, R11, R6, RZ ;  /* 0x000000060b0a7210 */ /* 0x000fca0007f3e0ff */
[----:B------:R-:W-:-:S04]  /*24a0*/  IMAD.X R11, R13, 0x1, R7, P1 ;  /* 0x000000010d0b7824 */ /* 0x000fc800008e0607 */
[----:B------:R-:W-:Y:S05]  /*24b0*/  @!P0 BRA `(.L_x_35) ;  /* 0x0000002400948947 */ /* 0x000fea0003800000 */
[----:B------:R-:W0:Y:S01]  /*24c0*/  LDC.64 R92, c[0x0][0x5b0] ;  /* 0x00016c00ff5c7b82 */ /* 0x000e220000000a00 */
[----:B------:R-:W-:Y:S01]  /*24d0*/  ULDC.64 UR4, c[0x0][0x5b8] ;  /* 0x00016e0000047ab9 */ /* 0x000fe20000000a00 */
[----:B------:R-:W-:Y:S01]  /*24e0*/  ISETP.GE.AND P0, PT, R102, 0x1, PT ;  /* 0x000000016600780c */ /* 0x000fe20003f06270 */
[----:B------:R-:W-:Y:S01]  /*24f0*/  IMAD R21, R96, UR4, RZ ;  /* 0x0000000460157c24 */ /* 0x000fe2000f8e02ff */
[----:B------:R-:W-:Y:S01]  /*2500*/  BSSY B1, `(.L_x_36) ;  /* 0x0000010000017945 */ /* 0x000fe20003800000 */
[C---:B------:R-:W-:Y:S01]  /*2510*/  IMAD.WIDE.U32 R14, R88.reuse, UR4, R14 ;  /* 0x00000004580e7c25 */ /* 0x040fe2000f8e000e */
[----:B------:R-:W-:Y:S02]  /*2520*/  ISETP.LT.OR P3, PT, R3, 0x1, !P0 ;  /* 0x000000010300780c */ /* 0x000fe40004761670 */
[----:B------:R-:W1:Y:S01]  /*2530*/  LDC.64 R12, c[0x0][0x5a8] ;  /* 0x00016a00ff0c7b82 */ /* 0x000e620000000a00 */
[----:B------:R-:W-:Y:S02]  /*2540*/  IMAD R21, R88, UR5, R21 ;  /* 0x0000000558157c24 */ /* 0x000fe4000f8e0215 */
[----:B------:R-:W-:-:S02]  /*2550*/  IMAD.MOV.U32 R20, RZ, RZ, R14 ;  /* 0x000000ffff147224 */ /* 0x000fc400078e000e */
[----:B------:R-:W-:Y:S02]  /*2560*/  IMAD.IADD R21, R15, 0x1, R21 ;  /* 0x000000010f157824 */ /* 0x000fe400078e0215 */
[-C--:B0-----:R-:W-:Y:S01]  /*2570*/  IMAD R88, R5, R92.reuse, RZ ;  /* 0x0000005c05587224 */ /* 0x081fe200078e02ff */
[----:B------:R-:W-:Y:S01]  /*2580*/  SHF.L.U64.HI R99, R92, 0x3, R93 ;  /* 0x000000035c637819 */ /* 0x000fe2000001025d */
[----:B------:R-:W-:-:S04]  /*2590*/  IMAD.WIDE.U32 R96, R107, R92, R20 ;  /* 0x0000005c6b607225 */ /* 0x000fc800078e0014 */
[----:B------:R-:W-:Y:S01]  /*25a0*/  IMAD R105, R107, R93, R88 ;  /* 0x0000005d6b697224 */ /* 0x000fe200078e0258 */
[----:B-1----:R-:W-:Y:S01]  /*25b0*/  IADD3 R96, P1, R96, R12, RZ ;  /* 0x0000000c60607210 */ /* 0x002fe20007f3e0ff */
[----:B------:R-:W-:-:S03]  /*25c0*/  IMAD.SHL.U32 R98, R92, 0x8, RZ ;  /* 0x000000085c627824 */ /* 0x000fc600078e00ff */
[----:B------:R-:W-:Y:S01]  /*25d0*/  IADD3.X R97, R13, R97, R105, P1, !PT ;  /* 0x000000610d617210 */ /* 0x000fe20000ffe469 */
[----:B------:R-:W-:Y:S08]  /*25e0*/  @P3 BRA `(.L_x_37) ;  /* 0x0000000000043947 */ /* 0x000ff00003800000 */
[----:B--2---:R0:W5:Y:S02]  /*25f0*/  LDG.E.U8 R91, desc[UR36][R96.64] ;  /* 0x00000024605b7981 */ /* 0x004164000c1e1100 */
.L_x_37:
[----:B------:R-:W-:Y:S05]  /*2600*/  BSYNC B1 ;  /* 0x0000000000017941 */ /* 0x000fea0003800000 */
.L_x_36:
[----:B-----5:R-:W-:Y:S01]  /*2610*/  LOP3.LUT R88, R91, 0xffff, RZ, 0xc0, !PT ;  /* 0x0000ffff5b587812 */ /* 0x020fe200078ec0ff */
[----:B------:R-:W-:Y:S01]  /*2620*/  IMAD.WIDE.U32 R100, R107, R92, R98 ;  /* 0x0000005c6b647225 */ /* 0x000fe200078e0062 */
[----:B------:R-:W-:Y:S01]  /*2630*/  ISETP.LT.OR P4, PT, R3, 0x2, !P0 ;  /* 0x000000020300780c */ /* 0x000fe20004781670 */
[----:B------:R-:W-:Y:S01]  /*2640*/  BSSY B1, `(.L_x_38) ;  /* 0x000000e000017945 */ /* 0x000fe20003800000 */
[----:B------:R-:W-:Y:S01]  /*2650*/  PRMT R103, R88, 0x8880, RZ ;  /* 0x0000888058677816 */ /* 0x000fe200000000ff */
[----:B------:R-:W-:Y:S01]  /*2660*/  IMAD.IADD R101, R105, 0x1, R101 ;  /* 0x0000000169657824 */ /* 0x000fe200078e0265 */
[----:B------:R-:W-:Y:S02]  /*2670*/  IADD3 R100, P2, P5, R14, R12, R100 ;  /* 0x0000000c0e647210 */ /* 0x000fe40007d5e064 */
[----:B------:R-:W-:Y:S01]  /*2680*/  ISETP.GE.AND P1, PT, R102, 0x9, PT ;  /* 0x000000096600780c */ /* 0x000fe20003f26270 */
[----:B------:R-:W-:Y:S01]  /*2690*/  IMAD R88, R103, R90, RZ ;  /* 0x0000005a67587224 */ /* 0x000fe200078e02ff */
[----:B------:R-:W-:-:S02]  /*26a0*/  IADD3.X R101, R21, R13, R101, P2, P5 ;  /* 0x0000000d15657210 */ /* 0x000fc400017ea465 */
[----:B------:R-:W-:Y:S01]  /*26b0*/  ISETP.LT.OR P2, PT, R3, 0x1, !P1 ;  /* 0x000000010300780c */ /* 0x000fe20004f41670 */
[----:B------:R-:W-:-:S05]  /*26c0*/  @!P3 IMAD R103, R56, R89, R88 ;  /* 0x000000593867b224 */ /* 0x000fca00078e0258 */
[----:B------:R1:W-:Y:S01]  /*26d0*/  @!P3 STG.E.U8 desc[UR36][R94.64], R103 ;  /* 0x000000675e00b986 */ /* 0x0003e2000c101124 */
[----:B------:R-:W-:Y:S06]  /*26e0*/  @P4 BRA `(.L_x_39) ;  /* 0x00000000000c4947 */ /* 0x000fec0003800000 */
[----:B--2---:R-:W1:Y:S02]  /*26f0*/  LDG.E.U8 R91, desc[UR36][R96.64+0x1] ;  /* 0x00000124605b7981 */ /* 0x004e64000c1e1100 */
[----:B-1----:R-:W-:-:S05]  /*2700*/  PRMT R103, R91, 0x8880, RZ ;  /* 0x000088805b677816 */ /* 0x002fca00000000ff */
[----:B------:R-:W-:-:S07]  /*2710*/  IMAD R88, R103, R90, RZ ;  /* 0x0000005a67587224 */ /* 0x000fce00078e02ff */
.L_x_39:
[----:B------:R-:W-:Y:S05]  /*2720*/  BSYNC B1 ;  /* 0x0000000000017941 */ /* 0x000fea0003800000 */
.L_x_38:
[----:B------:R-:W-:Y:S01]  /*2730*/  @!P4 IMAD R57, R57, R89, R88 ;  /* 0x000000593939c224 */ /* 0x000fe200078e0258 */
[----:B------:R-:W-:Y:S04]  /*2740*/  BSSY B1, `(.L_x_40) ;  /* 0x0000006000017945 */ /* 0x000fe80003800000 */
[----:B------:R3:W-:Y:S01]  /*2750*/  @!P4 STG.E.U8 desc[UR36][R94.64+0x1], R57 ;  /* 0x000001395e00c986 */ /* 0x0007e2000c101124 */
[----:B------:R-:W-:Y:S05]  /*2760*/  @P2 BRA `(.L_x_41) ;  /* 0x00000000000c2947 */ /* 0x000fea0003800000 */
[----:B--2---:R-:W3:Y:S02]  /*2770*/  LDG.E.U8 R91, desc[UR36][R100.64] ;  /* 0x00000024645b7981 */ /* 0x004ee4000c1e1100 */
[----:B---3--:R-:W-:-:S05]  /*2780*/  PRMT R57, R91, 0x8880, RZ ;  /* 0x000088805b397816 */ /* 0x008fca00000000ff */
[----:B------:R-:W-:-:S07]  /*2790*/  IMAD R88, R57, R90, RZ ;  /* 0x0000005a39587224 */ /* 0x000fce00078e02ff */
.L_x_41:
[----:B------:R-:W-:Y:S05]  /*27a0*/  BSYNC B1 ;  /* 0x0000000000017941 */ /* 0x000fea0003800000 */
.L_x_40:
[C---:B------:R-:W-:Y:S01]  /*27b0*/  ISETP.LT.OR P4, PT, R3.reuse, 0x2, !P1 ;  /* 0x000000020300780c */ /* 0x040fe20004f81670 */
[----:B---3--:R-:W-:Y:S01]  /*27c0*/  @!P2 IMAD R57, R58, R89, R88 ;  /* 0x000000593a39a224 */ /* 0x008fe200078e0258 */
[----:B------:R-:W-:Y:S01]  /*27d0*/  BSSY B1, `(.L_x_42) ;  /* 0x0000009000017945 */ /* 0x000fe20003800000 */
[C---:B------:R-:W-:Y:S02]  /*27e0*/  ISETP.LT.OR P3, PT, R3.reuse, 0x9, !P0 ;  /* 0x000000090300780c */ /* 0x040fe40004761670 */
[C---:B------:R-:W-:Y:S01]  /*27f0*/  ISETP.LT.OR P5, PT, R3.reuse, 0xa, !P0 ;  /* 0x0000000a0300780c */ /* 0x040fe200047a1670 */
[----:B------:R3:W-:Y:S01]  /*2800*/  @!P2 STG.E.U8 desc[UR36][R6.64], R57 ;  /* 0x000000390600a986 */ /* 0x0007e2000c101124 */
[----:B------:R-:W-:-:S06]  /*2810*/  ISETP.LT.OR P2, PT, R3, 0x9, !P1 ;  /* 0x000000090300780c */ /* 0x000fcc0004f41670 */
[----:B------:R-:W-:Y:S07]  /*2820*/  @P4 BRA `(.L_x_43) ;  /* 0x00000000000c4947 */ /* 0x000fee0003800000 */
[----:B--2---:R-:W3:Y:S02]  /*2830*/  LDG.E.U8 R91, desc[UR36][R100.64+0x1] ;  /* 0x00000124645b7981 */ /* 0x004ee4000c1e1100 */
[----:B---3--:R-:W-:-:S05]  /*2840*/  PRMT R57, R91, 0x8880, RZ ;  /* 0x000088805b397816 */ /* 0x008fca00000000ff */
[----:B------:R-:W-:-:S07]  /*2850*/  IMAD R88, R57, R90, RZ ;  /* 0x0000005a39587224 */ /* 0x000fce00078e02ff */
.L_x_43:
[----:B------:R-:W-:Y:S05]  /*2860*/  BSYNC B1 ;  /* 0x0000000000017941 */ /* 0x000fea0003800000 */
.L_x_42:
[----:B------:R-:W-:Y:S01]  /*2870*/  @!P4 IMAD R59, R59, R89, R88 ;  /* 0x000000593b3bc224 */ /* 0x000fe200078e0258 */
[----:B------:R-:W-:Y:S04]  /*2880*/  BSSY B1, `(.L_x_44) ;  /* 0x0000006000017945 */ /* 0x000fe80003800000 */
[----:B------:R4:W-:Y:S01]  /*2890*/  @!P4 STG.E.U8 desc[UR36][R6.64+0x1], R59 ;  /* 0x0000013b0600c986 */ /* 0x0009e2000c101124 */
[----:B------:R-:W-:Y:S05]  /*28a0*/  @P3 BRA `(.L_x_45) ;  /* 0x00000000000c3947 */ /* 0x000fea0003800000 */
[----:B--2---:R-:W3:Y:S02]  /*28b0*/  LDG.E.U8 R91, desc[UR36][R96.64+0x8] ;  /* 0x00000824605b7981 */ /* 0x004ee4000c1e1100 */
[----:B---3--:R-:W-:-:S05]  /*28c0*/  PRMT R57, R91, 0x8880, RZ ;  /* 0x000088805b397816 */ /* 0x008fca00000000ff */
[----:B------:R-:W-:-:S07]  /*28d0*/  IMAD R88, R57, R90, RZ ;  /* 0x0000005a39587224 */ /* 0x000fce00078e02ff */
.L_x_45:
[----:B------:R-:W-:Y:S05]  /*28e0*/  BSYNC B1 ;  /* 0x0000000000017941 */ /* 0x000fea0003800000 */
.L_x_44:
[----:B---3--:R-:W-:Y:S01]  /*28f0*/  @!P3 IMAD R57, R60, R89, R88 ;  /* 0x000000593c39b224 */ /* 0x008fe200078e0258 */
[----:B------:R-:W-:Y:S04]  /*2900*/  BSSY B1, `(.L_x_46) ;  /* 0x0000006000017945 */ /* 0x000fe80003800000 */
[----:B------:R3:W-:Y:S01]  /*2910*/  @!P3 STG.E.U8 desc[UR36][R94.64+0x8], R57 ;  /* 0x000008395e00b986 */ /* 0x0007e2000c101124 */
[----:B------:R-:W-:Y:S05]  /*2920*/  @P5 BRA `(.L_x_47) ;  /* 0x00000000000c5947 */ /* 0x000fea0003800000 */
[----:B--2---:R-:W3:Y:S02]  /*2930*/  LDG.E.U8 R91, desc[UR36][R96.64+0x9] ;  /* 0x00000924605b7981 */ /* 0x004ee4000c1e1100 */
[----:B---3--:R-:W-:-:S05]  /*2940*/  PRMT R57, R91, 0x8880, RZ ;  /* 0x000088805b397816 */ /* 0x008fca00000000ff */
[----:B------:R-:W-:-:S07]  /*2950*/  IMAD R88, R57, R90, RZ ;  /* 0x0000005a39587224 */ /* 0x000fce00078e02ff */
.L_x_47:
[----:B------:R-:W-:Y:S05]  /*2960*/  BSYNC B1 ;  /* 0x0000000000017941 */ /* 0x000fea0003800000 */
.L_x_46:
[----:B------:R-:W-:Y:S01]  /*2970*/  @!P5 IMAD R61, R61, R89, R88 ;  /* 0x000000593d3dd224 */ /* 0x000fe200078e0258 */
[----:B------:R-:W-:Y:S04]  /*2980*/  BSSY B1, `(.L_x_48) ;  /* 0x0000006000017945 */ /* 0x000fe80003800000 */
[----:B------:R0:W-:Y:S01]  /*2990*/  @!P5 STG.E.U8 desc[UR36][R94.64+0x9], R61 ;  /* 0x0000093d5e00d986 */ /* 0x0001e2000c101124 */
[----:B------:R-:W-:Y:S05]  /*29a0*/  @P2 BRA `(.L_x_49) ;  /* 0x00000000000c2947 */ /* 0x000fea0003800000 */
[----:B--2---:R-:W3:Y:S02]  /*29b0*/  LDG.E.U8 R91, desc[UR36][R100.64+0x8] ;  /* 0x00000824645b7981 */ /* 0x004ee4000c1e1100 */
[----:B---3--:R-:W-:-:S05]  /*29c0*/  PRMT R57, R91, 0x8880, RZ ;  /* 0x000088805b397816 */ /* 0x008fca00000000ff */
[----:B------:R-:W-:-:S07]  /*29d0*/  IMAD R88, R57, R90, RZ ;  /* 0x0000005a39587224 */ /* 0x000fce00078e02ff */
.L_x_49:
[----:B------:R-:W-:Y:S05]  /*29e0*/  BSYNC B1 ;  /* 0x0000000000017941 */ /* 0x000fea0003800000 */
.L_x_48:
        /* <DEDUP_REMOVED lines=11> */
.L_x_51:
[----:B------:R-:W-:Y:S05]  /*2aa0*/  BSYNC B1 ;  /* 0x0000000000017941 */ /* 0x000fea0003800000 */
.L_x_50:
[----:B------:R-:W-:Y:S01]  /*2ab0*/  @!P4 IMAD R63, R63, R89, R88 ;  /* 0x000000593f3fc224 */ /* 0x000fe200078e0258 */
[----:B------:R-:W-:Y:S04]  /*2ac0*/  BSSY B1, `(.L_x_52) ;  /* 0x0000006000017945 */ /* 0x000fe80003800000 */
[----:B------:R0:W-:Y:S01]  /*2ad0*/  @!P4 STG.E.U8 desc[UR36][R6.64+0x9], R63 ;  /* 0x0000093f0600c986 */ /* 0x0001e2000c101124 */
[----:B------:R-:W-:Y:S05]  /*2ae0*/  @P3 BRA `(.L_x_53) ;  /* 0x00000000000c3947 */ /* 0x000fea0003800000 */
[----:B--2---:R-:W3:Y:S02]  /*2af0*/  LDG.E.U8 R91, desc[UR36][R96.64+0x10] ;  /* 0x00001024605b7981 */ /* 0x004ee4000c1e1100 */
[----:B---3--:R-:W-:-:S05]  /*2b00*/  PRMT R57, R91, 0x8880, RZ ;  /* 0x000088805b397816 */ /* 0x008fca00000000ff */
[----:B------:R-:W-:-:S07]  /*2b10*/  IMAD R88, R57, R90, RZ ;  /* 0x0000005a39587224 */ /* 0x000fce00078e02ff */
.L_x_53:
[----:B------:R-:W-:Y:S05]  /*2b20*/  BSYNC B1 ;  /* 0x0000000000017941 */ /* 0x000fea0003800000 */
.L_x_52:
[----:B---3--:R-:W-:Y:S01]  /*2b30*/  @!P3 IMAD R57, R64, R89, R88 ;  /* 0x000000594039b224 */ /* 0x008fe200078e0258 */
[----:B------:R-:W-:Y:S04]  /*2b40*/  BSSY B1, `(.L_x_54) ;  /* 0x0000006000017945 */ /* 0x000fe80003800000 */
[----:B------:R3:W-:Y:S01]  /*2b50*/  @!P3 STG.E.U8 desc[UR36][R94.64+0x10], R57 ;  /* 0x000010395e00b986 */ /* 0x0007e2000c101124 */
[----:B------:R-:W-:Y:S05]  /*2b60*/  @P5 BRA `(.L_x_55) ;  /* 0x00000000000c5947 */ /* 0x000fea0003800000 */
[----:B--2---:R-:W3:Y:S02]  /*2b70*/  LDG.E.U8 R91, desc[UR36][R96.64+0x11] ;  /* 0x00001124605b7981 */ /* 0x004ee4000c1e1100 */
[----:B---3--:R-:W-:-:S05]  /*2b80*/  PRMT R57, R91, 0x8880, RZ ;  /* 0x000088805b397816 */ /* 0x008fca00000000ff */
[----:B------:R-:W-:-:S07]  /*2b90*/  IMAD R88, R57, R90, RZ ;  /* 0x0000005a39587224 */ /* 0x000fce00078e02ff */
.L_x_55:
[----:B------:R-:W-:Y:S05]  /*2ba0*/  BSYNC B1 ;  /* 0x0000000000017941 */ /* 0x000fea0003800000 */
.L_x_54:
[----:B------:R-:W-:Y:S01]  /*2bb0*/  @!P5 IMAD R65, R65, R89, R88 ;  /* 0x000000594141d224 */ /* 0x000fe200078e0258 */
[----:B------:R-:W-:Y:S04]  /*2bc0*/  BSSY B1, `(.L_x_56) ;  /* 0x0000006000017945 */ /* 0x000fe80003800000 */
[----:B------:R0:W-:Y:S01]  /*2bd0*/  @!P5 STG.E.U8 desc[UR36][R94.64+0x11], R65 ;  /* 0x000011415e00d986 */ /* 0x0001e2000c101124 */
[----:B------:R-:W-:Y:S05]  /*2be0*/  @P2 BRA `(.L_x_57) ;  /* 0x00000000000c2947 */ /* 0x000fea0003800000 */
[----:B--2---:R-:W3:Y:S02]  /*2bf0*/  LDG.E.U8 R91, desc[UR36][R100.64+0x10] ;  /* 0x00001024645b7981 */ /* 0x004ee4000c1e1100 */
[----:B---3--:R-:W-:-:S05]  /*2c00*/  PRMT R57, R91, 0x8880, RZ ;  /* 0x000088805b397816 */ /* 0x008fca00000000ff */
[----:B------:R-:W-:-:S07]  /*2c10*/  IMAD R88, R57, R90, RZ ;  /* 0x0000005a39587224 */ /* 0x000fce00078e02ff */
.L_x_57:
[----:B------:R-:W-:Y:S05]  /*2c20*/  BSYNC B1 ;  /* 0x0000000000017941 */ /* 0x000fea0003800000 */
.L_x_56:
        /* <DEDUP_REMOVED lines=11> */
.L_x_59:
[----:B------:R-:W-:Y:S05]  /*2ce0*/  BSYNC B1 ;  /* 0x0000000000017941 */ /* 0x000fea0003800000 */
.L_x_58:
[----:B------:R-:W-:Y:S01]  /*2cf0*/  @!P4 IMAD R67, R67, R89, R88 ;  /* 0x000000594343c224 */ /* 0x000fe200078e0258 */
[----:B------:R-:W-:Y:S04]  /*2d00*/  BSSY B1, `(.L_x_60) ;  /* 0x0000006000017945 */ /* 0x000fe80003800000 */
[----:B------:R0:W-:Y:S01]  /*2d10*/  @!P4 STG.E.U8 desc[UR36][R6.64+0x11], R67 ;  /* 0x000011430600c986 */ /* 0x0001e2000c101124 */
[----:B------:R-:W-:Y:S05]  /*2d20*/  @P3 BRA `(.L_x_61) ;  /* 0x00000000000c3947 */ /* 0x000fea0003800000 */
[----:B--2---:R-:W3:Y:S02]  /*2d30*/  LDG.E.U8 R91, desc[UR36][R96.64+0x18] ;  /* 0x00001824605b7981 */ /* 0x004ee4000c1e1100 */
[----:B---3--:R-:W-:-:S05]  /*2d40*/  PRMT R57, R91, 0x8880, RZ ;  /* 0x000088805b397816 */ /* 0x008fca00000000ff */
[----:B------:R-:W-:-:S07]  /*2d50*/  IMAD R88, R57, R90, RZ ;  /* 0x0000005a39587224 */ /* 0x000fce00078e02ff */
.L_x_61:
[----:B------:R-:W-:Y:S05]  /*2d60*/  BSYNC B1 ;  /* 0x0000000000017941 */ /* 0x000fea0003800000 */
.L_x_60:
[----:B---3--:R-:W-:Y:S01]  /*2d70*/  @!P3 IMAD R57, R68, R89, R88 ;  /* 0x000000594439b224 */ /* 0x008fe200078e0258 */
[----:B------:R-:W-:Y:S04]  /*2d80*/  BSSY B1, `(.L_x_62) ;  /* 0x0000006000017945 */ /* 0x000fe80003800000 */
[----:B------:R3:W-:Y:S01]  /*2d90*/  @!P3 STG.E.U8 desc[UR36][R94.64+0x18], R57 ;  /* 0x000018395e00b986 */ /* 0x0007e2000c101124 */
[----:B------:R-:W-:Y:S05]  /*2da0*/  @P5 BRA `(.L_x_63) ;  /* 0x00000000000c5947 */ /* 0x000fea0003800000 */
[----:B--2---:R-:W3:Y:S02]  /*2db0*/  LDG.E.U8 R91, desc[UR36][R96.64+0x19] ;  /* 0x00001924605b7981 */ /* 0x004ee4000c1e1100 */
[----:B---3--:R-:W-:-:S05]  /*2dc0*/  PRMT R57, R91, 0x8880, RZ ;  /* 0x000088805b397816 */ /* 0x008fca00000000ff */
[----:B------:R-:W-:-:S07]  /*2dd0*/  IMAD R88, R57, R90, RZ ;  /* 0x0000005a39587224 */ /* 0x000fce00078e02ff */
.L_x_63:
[----:B------:R-:W-:Y:S05]  /*2de0*/  BSYNC B1 ;  /* 0x0000000000017941 */ /* 0x000fea0003800000 */
.L_x_62:
[----:B------:R-:W-:Y:S01]  /*2df0*/  @!P5 IMAD R69, R69, R89, R88 ;  /* 0x000000594545d224 */ /* 0x000fe200078e0258 */
[----:B------:R-:W-:Y:S04]  /*2e00*/  BSSY B1, `(.L_x_64) ;  /* 0x0000006000017945 */ /* 0x000fe80003800000 */
[----:B------:R0:W-:Y:S01]  /*2e10*/  @!P5 STG.E.U8 desc[UR36][R94.64+0x19], R69 ;  /* 0x000019455e00d986 */ /* 0x0001e2000c101124 */
[----:B------:R-:W-:Y:S05]  /*2e20*/  @P2 BRA `(.L_x_65) ;  /* 0x00000000000c2947 */ /* 0x000fea0003800000 */
[----:B--2---:R-:W3:Y:S02]  /*2e30*/  LDG.E.U8 R91, desc[UR36][R100.64+0x18] ;  /* 0x00001824645b7981 */ /* 0x004ee4000c1e1100 */
[----:B---3--:R-:W-:-:S05]  /*2e40*/  PRMT R57, R91, 0x8880, RZ ;  /* 0x000088805b397816 */ /* 0x008fca00000000ff */
[----:B------:R-:W-:-:S07]  /*2e50*/  IMAD R88, R57, R90, RZ ;  /* 0x0000005a39587224 */ /* 0x000fce00078e02ff */
.L_x_65:
[----:B------:R-:W-:Y:S05]  /*2e60*/  BSYNC B1 ;  /* 0x0000000000017941 */ /* 0x000fea0003800000 */
.L_x_64:
        /* <DEDUP_REMOVED lines=11> */
.L_x_67:
[----:B------:R-:W-:Y:S05]  /*2f20*/  BSYNC B1 ;  /* 0x0000000000017941 */ /* 0x000fea0003800000 */
.L_x_66:
[----:B------:R-:W-:Y:S01]  /*2f30*/  @!P4 IMAD R71, R71, R89, R88 ;  /* 0x000000594747c224 */ /* 0x000fe200078e0258 */
[----:B------:R-:W-:Y:S04]  /*2f40*/  BSSY B1, `(.L_x_68) ;  /* 0x0000006000017945 */ /* 0x000fe80003800000 */
[----:B------:R0:W-:Y:S01]  /*2f50*/  @!P4 STG.E.U8 desc[UR36][R6.64+0x19], R71 ;  /* 0x000019470600c986 */ /* 0x0001e2000c101124 */
[----:B------:R-:W-:Y:S05]  /*2f60*/  @P3 BRA `(.L_x_69) ;  /* 0x00000000000c3947 */ /* 0x000fea0003800000 */
[----:B--2---:R-:W3:Y:S02]  /*2f70*/  LDG.E.U8 R91, desc[UR36][R96.64+0x20] ;  /* 0x00002024605b7981 */ /* 0x004ee4000c1e1100 */
[----:B---3--:R-:W-:-:S05]  /*2f80*/  PRMT R57, R91, 0x8880, RZ ;  /* 0x000088805b397816 */ /* 0x008fca00000000ff */
[----:B------:R-:W-:-:S07]  /*2f90*/  IMAD R88, R57, R90, RZ ;  /* 0x0000005a39587224 */ /* 0x000fce00078e02ff */
.L_x_69:
[----:B------:R-:W-:Y:S05]  /*2fa0*/  BSYNC B1 ;  /* 0x0000000000017941 */ /* 0x000fea0003800000 */
.L_x_68:
[----:B---3--:R-:W-:Y:S01]  /*2fb0*/  @!P3 IMAD R57, R72, R89, R88 ;  /* 0x000000594839b224 */ /* 0x008fe200078e0258 */
[----:B------:R-:W-:Y:S04]  /*2fc0*/  BSSY B1, `(.L_x_70) ;  /* 0x0000006000017945 */ /* 0x000fe80003800000 */
[----:B------:R3:W-:Y:S01]  /*2fd0*/  @!P3 STG.E.U8 desc[UR36][R94.64+0x20], R57 ;  /* 0x000020395e00b986 */ /* 0x0007e2000c101124 */
[----:B------:R-:W-:Y:S05]  /*2fe0*/  @P5 BRA `(.L_x_71) ;  /* 0x00000000000c5947 */ /* 0x000fea0003800000 */
[----:B--2---:R-:W3:Y:S02]  /*2ff0*/  LDG.E.U8 R91, desc[UR36][R96.64+0x21] ;  /* 0x00002124605b7981 */ /* 0x004ee4000c1e1100 */
[----:B---3--:R-:W-:-:S05]  /*3000*/  PRMT R57, R91, 0x8880, RZ ;  /* 0x000088805b397816 */ /* 0x008fca00000000ff */
[----:B------:R-:W-:-:S07]  /*3010*/  IMAD R88, R57, R90, RZ ;  /* 0x0000005a39587224 */ /* 0x000fce00078e02ff */
.L_x_71:
[----:B------:R-:W-:Y:S05]  /*3020*/  BSYNC B1 ;  /* 0x0000000000017941 */ /* 0x000fea0003800000 */
.L_x_70:
[----:B------:R-:W-:Y:S01]  /*3030*/  @!P5 IMAD R73, R73, R89, R88 ;  /* 0x000000594949d224 */ /* 0x000fe200078e0258 */
[----:B------:R-:W-:Y:S04]  /*3040*/  BSSY B1, `(.L_x_72) ;  /* 0x0000006000017945 */ /* 0x000fe80003800000 */
[----:B------:R0:W-:Y:S01]  /*3050*/  @!P5 STG.E.U8 desc[UR36][R94.64+0x21], R73 ;  /* 0x000021495e00d986 */ /* 0x0001e2000c101124 */
[----:B------:R-:W-:Y:S05]  /*3060*/  @P2 BRA `(.L_x_73) ;  /* 0x00000000000c2947 */ /* 0x000fea0003800000 */
[----:B--2---:R-:W3:Y:S02]  /*3070*/  LDG.E.U8 R91, desc[UR36][R100.64+0x20] ;  /* 0x00002024645b7981 */ /* 0x004ee4000c1e1100 */
[----:B---3--:R-:W-:-:S05]  /*3080*/  PRMT R57, R91, 0x8880, RZ ;  /* 0x000088805b397816 */ /* 0x008fca00000000ff */
[----:B------:R-:W-:-:S07]  /*3090*/  IMAD R88, R57, R90, RZ ;  /* 0x0000005a39587224 */ /* 0x000fce00078e02ff */
.L_x_73:
[----:B------:R-:W-:Y:S05]  /*30a0*/  BSYNC B1 ;  /* 0x0000000000017941 */ /* 0x000fea0003800000 */
.L_x_72:
        /* <DEDUP_REMOVED lines=11> */
.L_x_75:
[----:B------:R-:W-:Y:S05]  /*3160*/  BSYNC B1 ;  /* 0x0000000000017941 */ /* 0x000fea0003800000 */
.L_x_74:
[----:B------:R-:W-:Y:S01]  /*3170*/  @!P4 IMAD R75, R75, R89, R88 ;  /* 0x000000594b4bc224 */ /* 0x000fe200078e0258 */
[----:B------:R-:W-:Y:S04]  /*3180*/  BSSY B1, `(.L_x_76) ;  /* 0x0000006000017945 */ /* 0x000fe80003800000 */
[----:B------:R0:W-:Y:S01]  /*3190*/  @!P4 STG.E.U8 desc[UR36][R6.64+0x21], R75 ;  /* 0x0000214b0600c986 */ /* 0x0001e2000c101124 */
[----:B------:R-:W-:Y:S05]  /*31a0*/  @P3 BRA `(.L_x_77) ;  /* 0x00000000000c3947 */ /* 0x000fea0003800000 */
[----:B--2---:R-:W3:Y:S02]  /*31b0*/  LDG.E.U8 R91, desc[UR36][R96.64+0x28] ;  /* 0x00002824605b7981 */ /* 0x004ee4000c1e1100 */
[----:B---3--:R-:W-:-:S05]  /*31c0*/  PRMT R57, R91, 0x8880, RZ ;  /* 0x000088805b397816 */ /* 0x008fca00000000ff */
[----:B------:R-:W-:-:S07]  /*31d0*/  IMAD R88, R57, R90, RZ ;  /* 0x0000005a39587224 */ /* 0x000fce00078e02ff */
.L_x_77:
[----:B------:R-:W-:Y:S05]  /*31e0*/  BSYNC B1 ;  /* 0x0000000000017941 */ /* 0x000fea0003800000 */
.L_x_76:
[----:B---3--:R-:W-:Y:S01]  /*31f0*/  @!P3 IMAD R57, R76, R89, R88 ;  /* 0x000000594c39b224 */ /* 0x008fe200078e0258 */
[----:B------:R-:W-:Y:S04]  /*3200*/  BSSY B1, `(.L_x_78) ;  /* 0x0000006000017945 */ /* 0x000fe80003800000 */
[----:B------:R3:W-:Y:S01]  /*3210*/  @!P3 STG.E.U8 desc[UR36][R94.64+0x28], R57 ;  /* 0x000028395e00b986 */ /* 0x0007e2000c101124 */
[----:B------:R-:W-:Y:S05]  /*3220*/  @P5 BRA `(.L_x_79) ;  /* 0x00000000000c5947 */ /* 0x000fea0003800000 */
[----:B--2---:R-:W3:Y:S02]  /*3230*/  LDG.E.U8 R91, desc[UR36][R96.64+0x29] ;  /* 0x00002924605b7981 */ /* 0x004ee4000c1e1100 */
[----:B---3--:R-:W-:-:S05]  /*3240*/  PRMT R57, R91, 0x8880, RZ ;  /* 0x000088805b397816 */ /* 0x008fca00000000ff */
[----:B------:R-:W-:-:S07]  /*3250*/  IMAD R88, R57, R90, RZ ;  /* 0x0000005a39587224 */ /* 0x000fce00078e02ff */
.L_x_79:
[----:B------:R-:W-:Y:S05]  /*3260*/  BSYNC B1 ;  /* 0x0000000000017941 */ /* 0x000fea0003800000 */
.L_x_78:
[----:B------:R-:W-:Y:S01]  /*3270*/  @!P5 IMAD R77, R77, R89, R88 ;  /* 0x000000594d4dd224 */ /* 0x000fe200078e0258 */
[----:B------:R-:W-:Y:S04]  /*3280*/  BSSY B1, `(.L_x_80) ;  /* 0x0000006000017945 */ /* 0x000fe80003800000 */
[----:B------:R0:W-:Y:S01]  /*3290*/  @!P5 STG.E.U8 desc[UR36][R94.64+0x29], R77 ;  /* 0x0000294d5e00d986 */ /* 0x0001e2000c101124 */
[----:B------:R-:W-:Y:S05]  /*32a0*/  @P2 BRA `(.L_x_81) ;  /* 0x00000000000c2947 */ /* 0x000fea0003800000 */
[----:B--2---:R-:W3:Y:S02]  /*32b0*/  LDG.E.U8 R91, desc[UR36][R100.64+0x28] ;  /* 0x00002824645b7981 */ /* 0x004ee4000c1e1100 */
[----:B---3--:R-:W-:-:S05]  /*32c0*/  PRMT R57, R91, 0x8880, RZ ;  /* 0x000088805b397816 */ /* 0x008fca00000000ff */
[----:B------:R-:W-:-:S07]  /*32d0*/  IMAD R88, R57, R90, RZ ;  /* 0x0000005a39587224 */ /* 0x000fce00078e02ff */
.L_x_81:
[----:B------:R-:W-:Y:S05]  /*32e0*/  BSYNC B1 ;  /* 0x0000000000017941 */ /* 0x000fea0003800000 */
.L_x_80:
        /* <DEDUP_REMOVED lines=11> */
.L_x_83:
[----:B------:R-:W-:Y:S05]  /*33a0*/  BSYNC B1 ;  /* 0x0000000000017941 */ /* 0x000fea0003800000 */
.L_x_82:
[----:B------:R-:W-:Y:S01]  /*33b0*/  @!P4 IMAD R79, R79, R89, R88 ;  /* 0x000000594f4fc224 */ /* 0x000fe200078e0258 */
[----:B------:R-:W-:Y:S04]  /*33c0*/  BSSY B1, `(.L_x_84) ;  /* 0x0000006000017945 */ /* 0x000fe80003800000 */
[----:B------:R0:W-:Y:S01]  /*33d0*/  @!P4 STG.E.U8 desc[UR36][R6.64+0x29], R79 ;  /* 0x0000294f0600c986 */ /* 0x0001e2000c101124 */
[----:B------:R-:W-:Y:S05]  /*33e0*/  @P3 BRA `(.L_x_85) ;  /* 0x00000000000c3947 */ /* 0x000fea0003800000 */
[----:B--2---:R-:W3:Y:S02]  /*33f0*/  LDG.E.U8 R91, desc[UR36][R96.64+0x30] ;  /* 0x00003024605b7981 */ /* 0x004ee4000c1e1100 */
[----:B---3--:R-:W-:-:S05]  /*3400*/  PRMT R57, R91, 0x8880, RZ ;  /* 0x000088805b397816 */ /* 0x008fca00000000ff */
[----:B------:R-:W-:-:S07]  /*3410*/  IMAD R88, R57, R90, RZ ;  /* 0x0000005a39587224 */ /* 0x000fce00078e02ff */
.L_x_85:
[----:B------:R-:W-:Y:S05]  /*3420*/  BSYNC B1 ;  /* 0x0000000000017941 */ /* 0x000fea0003800000 */
.L_x_84:
[----:B---3--:R-:W-:Y:S01]  /*3430*/  @!P3 IMAD R57, R80, R89, R88 ;  /* 0x000000595039b224 */ /* 0x008fe200078e0258 */
[----:B------:R-:W-:Y:S04]  /*3440*/  BSSY B1, `(.L_x_86) ;  /* 0x0000006000017945 */ /* 0x000fe80003800000 */
[----:B------:R3:W-:Y:S01]  /*3450*/  @!P3 STG.E.U8 desc[UR36][R94.64+0x30], R57 ;  /* 0x000030395e00b986 */ /* 0x0007e2000c101124 */
[----:B------:R-:W-:Y:S05]  /*3460*/  @P5 BRA `(.L_x_87) ;  /* 0x00000000000c5947 */ /* 0x000fea0003800000 */
[----:B--2---:R-:W3:Y:S02]  /*3470*/  LDG.E.U8 R91, desc[UR36][R96.64+0x31] ;  /* 0x00003124605b7981 */ /* 0x004ee4000c1e1100 */
[----:B---3--:R-:W-:-:S05]  /*3480*/  PRMT R57, R91, 0x8880, RZ ;  /* 0x000088805b397816 */ /* 0x008fca00000000ff */
[----:B------:R-:W-:-:S07]  /*3490*/  IMAD R88, R57, R90, RZ ;  /* 0x0000005a39587224 */ /* 0x000fce00078e02ff */
.L_x_87:
[----:B------:R-:W-:Y:S05]  /*34a0*/  BSYNC B1 ;  /* 0x0000000000017941 */ /* 0x000fea0003800000 */
.L_x_86:
[----:B------:R-:W-:Y:S01]  /*34b0*/  @!P5 IMAD R81, R81, R89, R88 ;  /* 0x000000595151d224 */ /* 0x000fe200078e0258 */
[----:B------:R-:W-:Y:S04]  /*34c0*/  BSSY B1, `(.L_x_88) ;  /* 0x0000006000017945 */ /* 0x000fe80003800000 */
[----:B------:R0:W-:Y:S01]  /*34d0*/  @!P5 STG.E.U8 desc[UR36][R94.64+0x31], R81 ;  /* 0x000031515e00d986 */ /* 0x0001e2000c101124 */
[----:B------:R-:W-:Y:S05]  /*34e0*/  @P2 BRA `(.L_x_89) ;  /* 0x00000000000c2947 */ /* 0x000fea0003800000 */
[----:B--2---:R-:W3:Y:S02]  /*34f0*/  LDG.E.U8 R91, desc[UR36][R100.64+0x30] ;  /* 0x00003024645b7981 */ /* 0x004ee4000c1e1100 */
[----:B---3--:R-:W-:-:S05]  /*3500*/  PRMT R57, R91, 0x8880, RZ ;  /* 0x000088805b397816 */ /* 0x008fca00000000ff */
[----:B------:R-:W-:-:S07]  /*3510*/  IMAD R88, R57, R90, RZ ;  /* 0x0000005a39587224 */ /* 0x000fce00078e02ff */
.L_x_89:
[----:B------:R-:W-:Y:S05]  /*3520*/  BSYNC B1 ;  /* 0x0000000000017941 */ /* 0x000fea0003800000 */
.L_x_88:
[C---:B------:R-:W-:Y:S01]  /*3530*/  ISETP.LT.OR P4, PT, R3.reuse, 0x32, !P1 ;  /* 0x000000320300780c */ /* 0x040fe20004f81670 */
[----:B---3--:R-:W-:Y:S01]  /*3540*/  @!P2 IMAD R57, R82, R89, R88 ;  /* 0x000000595239a224 */ /* 0x008fe200078e0258 */
[----:B------:R-:W-:Y:S01]  /*3550*/  BSSY B1, `(.L_x_90) ;  /* 0x000000b000017945 */ /* 0x000fe20003800000 */
[----:B------:R-:W-:Y:S02]  /*3560*/  ISETP.LT.OR P3, PT, R3, 0x39, !P0 ;  /* 0x000000390300780c */ /* 0x000fe40004761670 */
[----:B------:R-:W-:Y:S01]  /*3570*/  IADD3 R107, P5, R107, 0x80, RZ ;  /* 0x000000806b6b7810 */ /* 0x000fe20007fbe0ff */
[----:B------:R3:W-:Y:S01]  /*3580*/  @!P2 STG.E.U8 desc[UR36][R6.64+0x30], R57 ;  /* 0x000030390600a986 */ /* 0x0007e2000c101124 */
[C---:B------:R-:W-:Y:S02]  /*3590*/  ISETP.LT.OR P2, PT, R3.reuse, 0x39, !P1 ;  /* 0x000000390300780c */ /* 0x040fe40004f41670 */
[C---:B------:R-:W-:Y:S02]  /*35a0*/  ISETP.LT.OR P0, PT, R3.reuse, 0x3a, !P0 ;  /* 0x0000003a0300780c */ /* 0x040fe40004701670 */
[----:B------:R-:W-:-:S02]  /*35b0*/  ISETP.LT.OR P1, PT, R3, 0x3a, !P1 ;  /* 0x0000003a0300780c */ /* 0x000fc40004f21670 */
[----:B------:R-:W-:Y:S11]  /*35c0*/  @P4 BRA `(.L_x_91) ;  /* 0x00000000000c4947 */ /* 0x000ff60003800000 */
[----:B--2---:R-:W3:Y:S02]  /*35d0*/  LDG.E.U8 R91, desc[UR36][R100.64+0x31] ;  /* 0x00003124645b7981 */ /* 0x004ee4000c1e1100 */
[----:B---3--:R-:W-:-:S05]  /*35e0*/  PRMT R57, R91, 0x8880, RZ ;  /* 0x000088805b397816 */ /* 0x008fca00000000ff */
[----:B------:R-:W-:-:S07]  /*35f0*/  IMAD R88, R57, R90, RZ ;  /* 0x0000005a39587224 */ /* 0x000fce00078e02ff */
.L_x_91:
[----:B------:R-:W-:Y:S05]  /*3600*/  BSYNC B1 ;  /* 0x0000000000017941 */ /* 0x000fea0003800000 */
.L_x_90:
[----:B------:R-:W-:Y:S01]  /*3610*/  @!P4 IMAD R83, R83, R89, R88 ;  /* 0x000000595353c224 */ /* 0x000fe200078e0258 */
[----:B------:R-:W-:Y:S04]  /*3620*/  BSSY B1, `(.L_x_92) ;  /* 0x0000006000017945 */ /* 0x000fe80003800000 */
[----:B------:R0:W-:Y:S01]  /*3630*/  @!P4 STG.E.U8 desc[UR36][R6.64+0x31], R83 ;  /* 0x000031530600c986 */ /* 0x0001e2000c101124 */
[----:B------:R-:W-:Y:S05]  /*3640*/  @P3 BRA `(.L_x_93) ;  /* 0x00000000000c3947 */ /* 0x000fea0003800000 */
[----:B--2---:R-:W3:Y:S02]  /*3650*/  LDG.E.U8 R91, desc[UR36][R96.64+0x38] ;  /* 0x00003824605b7981 */ /* 0x004ee4000c1e1100 */
[----:B---3--:R-:W-:-:S05]  /*3660*/  PRMT R57, R91, 0x8880, RZ ;  /* 0x000088805b397816 */ /* 0x008fca00000000ff */
[----:B------:R-:W-:-:S07]  /*3670*/  IMAD R88, R57, R90, RZ ;  /* 0x0000005a39587224 */ /* 0x000fce00078e02ff */
.L_x_93:
[----:B------:R-:W-:Y:S05]  /*3680*/  BSYNC B1 ;  /* 0x0000000000017941 */ /* 0x000fea0003800000 */
.L_x_92:
[----:B---3--:R-:W-:Y:S01]  /*3690*/  @!P3 IMAD R57, R84, R89, R88 ;  /* 0x000000595439b224 */ /* 0x008fe200078e0258 */
[----:B------:R-:W-:Y:S01]  /*36a0*/  BSSY B1, `(.L_x_94) ;  /* 0x0000007000017945 */ /* 0x000fe20003800000 */
[----:B----4-:R-:W-:-:S03]  /*36b0*/  IMAD.X R59, RZ, RZ, R5, P5 ;  /* 0x000000ffff3b7224 */ /* 0x010fc600028e0605 */
[----:B------:R3:W-:Y:S01]  /*36c0*/  @!P3 STG.E.U8 desc[UR36][R94.64+0x38], R57 ;  /* 0x000038395e00b986 */ /* 0x0007e2000c101124 */
[----:B------:R-:W-:Y:S05]  /*36d0*/  @P0 BRA `(.L_x_95) ;  /* 0x00000000000c0947 */ /* 0x000fea0003800000 */
[----:B--2---:R-:W2:Y:S02]  /*36e0*/  LDG.E.U8 R91, desc[UR36][R96.64+0x39] ;  /* 0x00003924605b7981 */ /* 0x004ea4000c1e1100 */
[----:B--2---:R-:W-:-:S05]  /*36f0*/  PRMT R5, R91, 0x8880, RZ ;  /* 0x000088805b057816 */ /* 0x004fca00000000ff */
[----:B------:R-:W-:-:S07]  /*3700*/  IMAD R88, R5, R90, RZ ;  /* 0x0000005a05587224 */ /* 0x000fce00078e02ff */
.L_x_95:
[----:B------:R-:W-:Y:S05]  /*3710*/  BSYNC B1 ;  /* 0x0000000000017941 */ /* 0x000fea0003800000 */
.L_x_94:
[----:B------:R-:W-:Y:S01]  /*3720*/  @!P0 IMAD R85, R85, R89, R88 ;  /* 0x0000005955558224 */ /* 0x000fe200078e0258 */
[----:B------:R-:W-:Y:S01]  /*3730*/  BSSY B1, `(.L_x_96) ;  /* 0x0000007000017945 */ /* 0x000fe20003800000 */
[----:B------:R-:W-:-:S03]  /*3740*/  IMAD R4, R59, R92, RZ ;  /* 0x0000005c3b047224 */ /* 0x000fc600078e02ff */
[----:B------:R4:W-:Y:S01]  /*3750*/  @!P0 STG.E.U8 desc[UR36][R94.64+0x39], R85 ;  /* 0x000039555e008986 */ /* 0x0009e2000c101124 */
[----:B------:R-:W-:Y:S05]  /*3760*/  @P2 BRA `(.L_x_97) ;  /* 0x00000000000c2947 */ /* 0x000fea0003800000 */
[----:B--2---:R-:W2:Y:S02]  /*3770*/  LDG.E.U8 R91, desc[UR36][R100.64+0x38] ;  /* 0x00003824645b7981 */ /* 0x004ea4000c1e1100 */
[----:B--2---:R-:W-:-:S05]  /*3780*/  PRMT R5, R91, 0x8880, RZ ;  /* 0x000088805b057816 */ /* 0x004fca00000000ff */
[----:B------:R-:W-:-:S07]  /*3790*/  IMAD R88, R5, R90, RZ ;  /* 0x0000005a05587224 */ /* 0x000fce00078e02ff */
.L_x_97:
[----:B------:R-:W-:Y:S05]  /*37a0*/  BSYNC B1 ;  /* 0x0000000000017941 */ /* 0x000fea0003800000 */
.L_x_96:
[----:B------:R-:W-:Y:S01]  /*37b0*/  @!P2 IMAD R5, R86, R89, R88 ;  /* 0x000000595605a224 */ /* 0x000fe200078e0258 */
[----:B------:R-:W-:Y:S01]  /*37c0*/  BSSY B1, `(.L_x_98) ;  /* 0x0000009000017945 */ /* 0x000fe20003800000 */
[C---:B---3--:R-:W-:Y:S02]  /*37d0*/  IMAD R57, R107.reuse, R93, R4 ;  /* 0x0000005d6b397224 */ /* 0x048fe400078e0204 */
[CC--:B------:R-:W-:Y:S01]  /*37e0*/  IMAD.WIDE.U32 R98, R107.reuse, R92.reuse, R98 ;  /* 0x0000005c6b627225 */ /* 0x0c0fe200078e0062 */
[----:B------:R3:W-:Y:S03]  /*37f0*/  @!P2 STG.E.U8 desc[UR36][R6.64+0x38], R5 ;  /* 0x000038050600a986 */ /* 0x0007e6000c101124 */
[----:B------:R-:W-:Y:S01]  /*3800*/  IMAD.WIDE.U32 R92, R107, R92, R20 ;  /* 0x0000005c6b5c7225 */ /* 0x000fe200078e0014 */
[----:B------:R-:W-:Y:S06]  /*3810*/  @P1 BRA `(.L_x_99) ;  /* 0x00000000000c1947 */ /* 0x000fec0003800000 */
[----:B--2---:R-:W3:Y:S02]  /*3820*/  LDG.E.U8 R91, desc[UR36][R100.64+0x39] ;  /* 0x00003924645b7981 */ /* 0x004ee4000c1e1100 */
[----:B---3--:R-:W-:-:S05]  /*3830*/  PRMT R5, R91, 0x8880, RZ ;  /* 0x000088805b057816 */ /* 0x008fca00000000ff */
[----:B------:R-:W-:-:S07]  /*3840*/  IMAD R88, R5, R90, RZ ;  /* 0x0000005a05587224 */ /* 0x000fce00078e02ff */
.L_x_99:
[----:B------:R-:W-:Y:S05]  /*3850*/  BSYNC B1 ;  /* 0x0000000000017941 */ /* 0x000fea0003800000 */
.L_x_98:
[----:B------:R-:W-:Y:S01]  /*3860*/  @!P1 IMAD R87, R87, R89, R88 ;  /* 0x0000005957579224 */ /* 0x000fe200078e0258 */
[----:B------:R-:W-:Y:S01]  /*3870*/  ISETP.GE.AND P2, PT, R102, 0x81, PT ;  /* 0x000000816600780c */ /* 0x000fe20003f46270 */
[----:B------:R-:W-:Y:S01]  /*3880*/  BSSY B1, `(.L_x_100) ;  /* 0x000000c000017945 */ /* 0x000fe20003800000 */
[----:B------:R-:W-:Y:S02]  /*3890*/  IADD3 R4, P5, R92, R12, RZ ;  /* 0x0000000c5c047210 */ /* 0x000fe40007fbe0ff */
[----:B------:R0:W-:Y:S01]  /*38a0*/  @!P1 STG.E.U8 desc[UR36][R6.64+0x39], R87 ;  /* 0x0000395706009986 */ /* 0x0001e2000c101124 */
[----:B------:R-:W-:Y:S02]  /*38b0*/  ISETP.LT.OR P1, PT, R3, 0x1, !P2 ;  /* 0x000000010300780c */ /* 0x000fe40005721670 */
[----:B---3--:R-:W-:Y:S02]  /*38c0*/  IADD3.X R5, R13, R93, R57, P5, !PT ;  /* 0x0000005d0d057210 */ /* 0x008fe40002ffe439 */
[----:B------:R-:W-:-:S02]  /*38d0*/  ISETP.GE.AND P0, PT, R102, 0x89, PT ;  /* 0x000000896600780c */ /* 0x000fc40003f06270 */
[----:B------:R-:W-:Y:S02]  /*38e0*/  IADD3 R12, P4, P3, R14, R12, R98 ;  /* 0x0000000c0e0c7210 */ /* 0x000fe40007b9e062 */
[----:B------:R-:W-:-:S05]  /*38f0*/  ISETP.LT.OR P5, PT, R3, 0x2, !P2 ;  /* 0x000000020300780c */ /* 0x000fca00057a1670 */
[----:B0-----:R-:W-:Y:S08]  /*3900*/  @P1 BRA `(.L_x_101) ;  /* 0x00000000000c1947 */ /* 0x001ff00003800000 */
[----:B--2---:R-:W2:Y:S02]  /*3910*/  LDG.E.U8 R91, desc[UR36][R4.64] ;  /* 0x00000024045b7981 */ /* 0x004ea4000c1e1100 */
[----:B--2---:R-:W-:-:S05]  /*3920*/  PRMT R7, R91, 0x8880, RZ ;  /* 0x000088805b077816 */ /* 0x004fca00000000ff */
[----:B------:R-:W-:-:S07]  /*3930*/  IMAD R88, R7, R90, RZ ;  /* 0x0000005a07587224 */ /* 0x000fce00078e02ff */
.L_x_101:
[----:B------:R-:W-:Y:S05]  /*3940*/  BSYNC B1 ;  /* 0x0000000000017941 */ /* 0x000fea0003800000 */
.L_x_100:
[----:B------:R-:W-:Y:S01]  /*3950*/  @!P1 IMAD R7, R24, R89, R88 ;  /* 0x0000005918079224 */ /* 0x000fe200078e0258 */
[----:B------:R-:W-:Y:S01]  /*3960*/  BSSY B1, `(.L_x_102) ;  /* 0x0000007000017945 */ /* 0x000fe20003800000 */
[----:B------:R-:W-:-:S03]  /*3970*/  IMAD.IADD R98, R57, 0x1, R99 ;  /* 0x0000000139627824 */ /* 0x000fc600078e0263 */
[----:B------:R0:W-:Y:S01]  /*3980*/  @!P1 STG.E.U8 desc[UR36][R8.64], R7 ;  /* 0x0000000708009986 */ /* 0x0001e2000c101124 */
[----:B------:R-:W-:Y:S05]  /*3990*/  @P5 BRA `(.L_x_103) ;  /* 0x00000000000c5947 */ /* 0x000fea0003800000 */
[----:B--2---:R-:W0:Y:S02]  /*39a0*/  LDG.E.U8 R91, desc[UR36][R4.64+0x1] ;  /* 0x00000124045b7981 */ /* 0x004e24000c1e1100 */
[----:B0-----:R-:W-:-:S05]  /*39b0*/  PRMT R7, R91, 0x8880, RZ ;  /* 0x000088805b077816 */ /* 0x001fca00000000ff */
[----:B------:R-:W-:-:S07]  /*39c0*/  IMAD R88, R7, R90, RZ ;  /* 0x0000005a07587224 */ /* 0x000fce00078e02ff */
.L_x_103:
[----:B------:R-:W-:Y:S05]  /*39d0*/  BSYNC B1 ;  /* 0x0000000000017941 */ /* 0x000fea0003800000 */
.L_x_102:
[----:B------:R-:W-:Y:S01]  /*39e0*/  ISETP.LT.OR P1, PT, R3, 0x1, !P0 ;  /* 0x000000010300780c */ /* 0x000fe20004721670 */
[----:B------:R-:W-:Y:S01]  /*39f0*/  @!P5 IMAD R25, R25, R89, R88 ;  /* 0x000000591919d224 */ /* 0x000fe200078e0258 */
[----:B------:R-:W-:Y:S01]  /*3a00*/  BSSY B1, `(.L_x_104) ;  /* 0x000000a000017945 */ /* 0x000fe20003800000 */
[----:B------:R-:W-:Y:S02]  /*3a10*/  IADD3.X R13, R21, R13, R98, P4, P3 ;  /* 0x0000000d150d7210 */ /* 0x000fe400027e6462 */
[C---:B------:R-:W-:Y:S01]  /*3a20*/  ISETP.LT.OR P4, PT, R3.reuse, 0x2, !P0 ;  /* 0x000000020300780c */ /* 0x040fe20004781670 */
[----:B------:R3:W-:Y:S01]  /*3a30*/  @!P5 STG.E.U8 desc[UR36][R8.64+0x1], R25 ;  /* 0x000001190800d986 */ /* 0x0007e2000c101124 */
[C---:B------:R-:W-:Y:S02]  /*3a40*/  ISETP.LT.OR P5, PT, R3.reuse, 0x9, !P2 ;  /* 0x000000090300780c */ /* 0x040fe400057a1670 */
[----:B------:R-:W-:-:S04]  /*3a50*/  ISETP.LT.OR P3, PT, R3, 0xa, !P2 ;  /* 0x0000000a0300780c */ /* 0x000fc80005761670 */
[----:B------:R-:W-:Y:S09]  /*3a60*/  @P1 BRA `(.L_x_105) ;  /* 0x00000000000c1947 */ /* 0x000ff20003800000 */
[----:B--2---:R-:W0:Y:S02]  /*3a70*/  LDG.E.U8 R91, desc[UR36][R12.64] ;  /* 0x000000240c5b7981 */ /* 0x004e24000c1e1100 */
[----:B0-----:R-:W-:-:S05]  /*3a80*/  PRMT R7, R91, 0x8880, RZ ;  /* 0x000088805b077816 */ /* 0x001fca00000000ff */
[----:B------:R-:W-:-:S07]  /*3a90*/  IMAD R88, R7, R90, RZ ;  /* 0x0000005a07587224 */ /* 0x000fce00078e02ff */
.L_x_105:
[----:B------:R-:W-:Y:S05]  /*3aa0*/  BSYNC B1 ;  /* 0x0000000000017941 */ /* 0x000fea0003800000 */
.L_x_104:
[----:B0-----:R-:W-:Y:S01]  /*3ab0*/  @!P1 IMAD R7, R26, R89, R88 ;  /* 0x000000591a079224 */ /* 0x001fe200078e0258 */
[----:B------:R-:W-:Y:S04]  /*3ac0*/  BSSY B1, `(.L_x_106) ;  /* 0x0000006000017945 */ /* 0x000fe80003800000 */
[----:B------:R0:W-:Y:S01]  /*3ad0*/  @!P1 STG.E.U8 desc[UR36][R10.64], R7 ;  /* 0x000000070a009986 */ /* 0x0001e2000c101124 */
[----:B------:R-:W-:Y:S05]  /*3ae0*/  @P4 BRA `(.L_x_107) ;  /* 0x00000000000c4947 */ /* 0x000fea0003800000 */
[----:B--2---:R-:W0:Y:S02]  /*3af0*/  LDG.E.U8 R91, desc[UR36][R12.64+0x1] ;  /* 0x000001240c5b7981 */ /* 0x004e24000c1e1100 */
[----:B0-----:R-:W-:-:S05]  /*3b00*/  PRMT R7, R91, 0x8880, RZ ;  /* 0x000088805b077816 */ /* 0x001fca00000000ff */
[----:B------:R-:W-:-:S07]  /*3b10*/  IMAD R88, R7, R90, RZ ;  /* 0x0000005a07587224 */ /* 0x000fce00078e02ff */
.L_x_107:
[----:B------:R-:W-:Y:S05]  /*3b20*/  BSYNC B1 ;  /* 0x0000000000017941 */ /* 0x000fea0003800000 */
.L_x_106:
[----:B------:R-:W-:Y:S01]  /*3b30*/  @!P4 IMAD R27, R27, R89, R88 ;  /* 0x000000591b1bc224 */ /* 0x000fe200078e0258 */
[----:B------:R-:W-:Y:S04]  /*3b40*/  BSSY B1, `(.L_x_108) ;  /* 0x0000006000017945 */ /* 0x000fe80003800000 */
[----:B------:R0:W-:Y:S01]  /*3b50*/  @!P4 STG.E.U8 desc[UR36][R10.64+0x1], R27 ;  /* 0x0000011b0a00c986 */ /* 0x0001e2000c101124 */
[----:B------:R-:W-:Y:S05]  /*3b60*/  @P5 BRA `(.L_x_109) ;  /* 0x00000000000c5947 */ /* 0x000fea0003800000 */
[----:B--2---:R-:W0:Y:S02]  /*3b70*/  LDG.E.U8 R91, desc[UR36][R4.64+0x8] ;  /* 0x00000824045b7981 */ /* 0x004e24000c1e1100 */
[----:B0-----:R-:W-:-:S05]  /*3b80*/  PRMT R7, R91, 0x8880, RZ ;  /* 0x000088805b077816 */ /* 0x001fca00000000ff */
[----:B------:R-:W-:-:S07]  /*3b90*/  IMAD R88, R7, R90, RZ ;  /* 0x0000005a07587224 */ /* 0x000fce00078e02ff */
.L_x_109:
[----:B------:R-:W-:Y:S05]  /*3ba0*/  BSYNC B1 ;  /* 0x0000000000017941 */ /* 0x000fea0003800000 */
.L_x_108:
[----:B0-----:R-:W-:Y:S01]  /*3bb0*/  @!P5 IMAD R7, R28, R89, R88 ;  /* 0x000000591c07d224 */ /* 0x001fe200078e0258 */
[----:B------:R-:W-:Y:S04]  /*3bc0*/  BSSY B1, `(.L_x_110) ;  /* 0x0000006000017945 */ /* 0x000fe80003800000 */
[----:B------:R0:W-:Y:S01]  /*3bd0*/  @!P5 STG.E.U8 desc[UR36][R8.64+0x8], R7 ;  /* 0x000008070800d986 */ /* 0x0001e2000c101124 */
[----:B------:R-:W-:Y:S05]  /*3be0*/  @P3 BRA `(.L_x_111) ;  /* 0x00000000000c3947 */ /* 0x000fea0003800000 */
[----:B--2---:R-:W0:Y:S02]  /*3bf0*/  LDG.E.U8 R91, desc[UR36][R4.64+0x9] ;  /* 0x00000924045b7981 */ /* 0x004e24000c1e1100 */
[----:B0-----:R-:W-:-:S05]  /*3c00*/  PRMT R7, R91, 0x8880, RZ ;  /* 0x000088805b077816 */ /* 0x001fca00000000ff */
[----:B------:R-:W-:-:S07]  /*3c10*/  IMAD R88, R7, R90, RZ ;  /* 0x0000005a07587224 */ /* 0x000fce00078e02ff */
.L_x_111:
[----:B------:R-:W-:Y:S05]  /*3c20*/  BSYNC B1 ;  /* 0x0000000000017941 */ /* 0x000fea0003800000 */
.L_x_110:
[----:B------:R-:W-:Y:S01]  /*3c30*/  ISETP.LT.OR P5, PT, R3, 0x9, !P0 ;  /* 0x000000090300780c */ /* 0x000fe200047a1670 */
[----:B------:R-:W-:Y:S01]  /*3c40*/  @!P3 IMAD R29, R29, R89, R88 ;  /* 0x000000591d1db224 */ /* 0x000fe200078e0258 */
[----:B------:R-:W-:Y:S01]  /*3c50*/  BSSY B1, `(.L_x_112) ;  /* 0x0000009000017945 */ /* 0x000fe20003800000 */
[C---:B------:R-:W-:Y:S02]  /*3c60*/  ISETP.LT.OR P4, PT, R3.reuse, 0xa, !P0 ;  /* 0x0000000a0300780c */ /* 0x040fe40004781670 */
[C---:B------:R-:W-:Y:S01]  /*3c70*/  ISETP.LT.OR P1, PT, R3.reuse, 0x12, !P2 ;  /* 0x000000120300780c */ /* 0x040fe20005721670 */
[----:B------:R0:W-:Y:S01]  /*3c80*/  @!P3 STG.E.U8 desc[UR36][R8.64+0x9], R29 ;  /* 0x0000091d0800b986 */ /* 0x0001e2000c101124 */
[----:B------:R-:W-:-:S06]  /*3c90*/  ISETP.LT.OR P3, PT, R3, 0x11, !P2 ;  /* 0x000000110300780c */ /* 0x000fcc0005761670 */
[----:B------:R-:W-:Y:S07]  /*3ca0*/  @P5 BRA `(.L_x_113) ;  /* 0x00000000000c5947 */ /* 0x000fee0003800000 */
[----:B--2---:R-:W0:Y:S02]  /*3cb0*/  LDG.E.U8 R91, desc[UR36][R12.64+0x8] ;  /* 0x000008240c5b7981 */ /* 0x004e24000c1e1100 */
[----:B0-----:R-:W-:-:S05]  /*3cc0*/  PRMT R7, R91, 0x8880, RZ ;  /* 0x000088805b077816 */ /* 0x001fca00000000ff */
[----:B------:R-:W-:-:S07]  /*3cd0*/  IMAD R88, R7, R90, RZ ;  /* 0x0000005a07587224 */ /* 0x000fce00078e02ff */
.L_x_113:
[----:B------:R-:W-:Y:S05]  /*3ce0*/  BSYNC B1 ;  /* 0x0000000000017941 */ /* 0x000fea0003800000 */
.L_x_112:
[----:B0-----:R-:W-:Y:S01]  /*3cf0*/  @!P5 IMAD R7, R30, R89, R88 ;  /* 0x000000591e07d224 */ /* 0x001fe200078e0258 */
[----:B------:R-:W-:Y:S04]  /*3d00*/  BSSY B1, `(.L_x_114) ;  /* 0x0000006000017945 */ /* 0x000fe80003800000 */
[----:B------:R0:W-:Y:S01]  /*3d10*/  @!P5 STG.E.U8 desc[UR36][R10.64+0x8], R7 ;  /* 0x000008070a00d986 */ /* 0x0001e2000c101124 */
[----:B------:R-:W-:Y:S05]  /*3d20*/  @P4 BRA `(.L_x_115) ;  /* 0x00000000000c4947 */ /* 0x000fea0003800000 */
[----:B--2---:R-:W0:Y:S02]  /*3d30*/  LDG.E.U8 R91, desc[UR36][R12.64+0x9] ;  /* 0x000009240c5b7981 */ /* 0x004e24000c1e1100 */
[----:B0-----:R-:W-:-:S05]  /*3d40*/  PRMT R7, R91, 0x8880, RZ ;  /* 0x000088805b077816 */ /* 0x001fca00000000ff */
[----:B------:R-:W-:-:S07]  /*3d50*/  IMAD R88, R7, R90, RZ ;  /* 0x0000005a07587224 */ /* 0x000fce00078e02ff */
.L_x_115:
[----:B------:R-:W-:Y:S05]  /*3d60*/  BSYNC B1 ;  /* 0x0000000000017941 */ /* 0x000fea0003800000 */
.L_x_114:
[----:B------:R-:W-:Y:S01]  /*3d70*/  @!P4 IMAD R31, R31, R89, R88 ;  /* 0x000000591f1fc224 */ /* 0x000fe200078e0258 */
[----:B------:R-:W-:Y:S04]  /*3d80*/  BSSY B1, `(.L_x_116) ;  /* 0x0000006000017945 */ /* 0x000fe80003800000 */
[----:B------:R0:W-:Y:S01]  /*3d90*/  @!P4 STG.E.U8 desc[UR36][R10.64+0x9], R31 ;  /* 0x0000091f0a00c986 */ /* 0x0001e2000c101124 */
[----:B------:R-:W-:Y:S05]  /*3da0*/  @P3 BRA `(.L_x_117) ;  /* 0x00000000000c3947 */ /* 0x000fea0003800000 */
[----:B--2---:R-:W0:Y:S02]  /*3db0*/  LDG.E.U8 R91, desc[UR36][R4.64+0x10] ;  /* 0x00001024045b7981 */ /* 0x004e24000c1e1100 */
[----:B0-----:R-:W-:-:S05]  /*3dc0*/  PRMT R7, R91, 0x8880, RZ ;  /* 0x000088805b077816 */ /* 0x001fca00000000ff */
[----:B------:R-:W-:-:S07]  /*3dd0*/  IMAD R88, R7, R90, RZ ;  /* 0x0000005a07587224 */ /* 0x000fce00078e02ff */
.L_x_117:
[----:B------:R-:W-:Y:S05]  /*3de0*/  BSYNC B1 ;  /* 0x0000000000017941 */ /* 0x000fea0003800000 */
.L_x_116:
[----:B0-----:R-:W-:Y:S01]  /*3df0*/  @!P3 IMAD R7, R32, R89, R88 ;  /* 0x000000592007b224 */ /* 0x001fe200078e0258 */
[----:B------:R-:W-:Y:S04]  /*3e00*/  BSSY B1, `(.L_x_118) ;  /* 0x0000006000017945 */ /* 0x000fe80003800000 */
[----:B------:R0:W-:Y:S01]  /*3e10*/  @!P3 STG.E.U8 desc[UR36][R8.64+0x10], R7 ;  /* 0x000010070800b986 */ /* 0x0001e2000c101124 */
[----:B------:R-:W-:Y:S05]  /*3e20*/  @P1 BRA `(.L_x_119) ;  /* 0x00000000000c1947 */ /* 0x000fea0003800000 */
[----:B--2---:R-:W0:Y:S02]  /*3e30*/  LDG.E.U8 R91, desc[UR36][R4.64+0x11] ;  /* 0x00001124045b7981 */ /* 0x004e24000c1e1100 */
[----:B0-----:R-:W-:-:S05]  /*3e40*/  PRMT R7, R91, 0x8880, RZ ;  /* 0x000088805b077816 */ /* 0x001fca00000000ff */
[----:B------:R-:W-:-:S07]  /*3e50*/  IMAD R88, R7, R90, RZ ;  /* 0x0000005a07587224 */ /* 0x000fce00078e02ff */
.L_x_119:
[----:B------:R-:W-:Y:S05]  /*3e60*/  BSYNC B1 ;  /* 0x0000000000017941 */ /* 0x000fea0003800000 */
.L_x_118:
        /* <DEDUP_REMOVED lines=11> */
.L_x_121:
[----:B------:R-:W-:Y:S05]  /*3f20*/  BSYNC B1 ;  /* 0x0000000000017941 */ /* 0x000fea0003800000 */
.L_x_120:
[----:B0-----:R-:W-:Y:S01]  /*3f30*/  @!P4 IMAD R7, R34, R89, R88 ;  /* 0x000000592207c224 */ /* 0x001fe200078e0258 */
[----:B------:R-:W-:Y:S04]  /*3f40*/  BSSY B1, `(.L_x_122) ;  /* 0x0000006000017945 */ /* 0x000fe80003800000 */
[----:B------:R0:W-:Y:S01]  /*3f50*/  @!P4 STG.E.U8 desc[UR36][R10.64+0x10], R7 ;  /* 0x000010070a00c986 */ /* 0x0001e2000c101124 */
[----:B------:R-:W-:Y:S05]  /*3f60*/  @P3 BRA `(.L_x_123) ;  /* 0x00000000000c3947 */ /* 0x000fea0003800000 */
[----:B--2---:R-:W0:Y:S02]  /*3f70*/  LDG.E.U8 R91, desc[UR36][R12.64+0x11] ;  /* 0x000011240c5b7981 */ /* 0x004e24000c1e1100 */
[----:B0-----:R-:W-:-:S05]  /*3f80*/  PRMT R7, R91, 0x8880, RZ ;  /* 0x000088805b077816 */ /* 0x001fca00000000ff */
[----:B------:R-:W-:-:S07]  /*3f90*/  IMAD R88, R7, R90, RZ ;  /* 0x0000005a07587224 */ /* 0x000fce00078e02ff */
.L_x_123:
[----:B------:R-:W-:Y:S05]  /*3fa0*/  BSYNC B1 ;  /* 0x0000000000017941 */ /* 0x000fea0003800000 */
.L_x_122:
[----:B------:R-:W-:Y:S01]  /*3fb0*/  @!P3 IMAD R35, R35, R89, R88 ;  /* 0x000000592323b224 */ /* 0x000fe200078e0258 */
[----:B------:R-:W-:Y:S04]  /*3fc0*/  BSSY B1, `(.L_x_124) ;  /* 0x0000006000017945 */ /* 0x000fe80003800000 */
[----:B------:R0:W-:Y:S01]  /*3fd0*/  @!P3 STG.E.U8 desc[UR36][R10.64+0x11], R35 ;  /* 0x000011230a00b986 */ /* 0x0001e2000c101124 */
[----:B------:R-:W-:Y:S05]  /*3fe0*/  @P5 BRA `(.L_x_125) ;  /* 0x00000000000c5947 */ /* 0x000fea0003800000 */
[----:B--2---:R-:W0:Y:S02]  /*3ff0*/  LDG.E.U8 R91, desc[UR36][R4.64+0x18] ;  /* 0x00001824045b7981 */ /* 0x004e24000c1e1100 */
[----:B0-----:R-:W-:-:S05]  /*4000*/  PRMT R7, R91, 0x8880, RZ ;  /* 0x000088805b077816 */ /* 0x001fca00000000ff */
[----:B------:R-:W-:-:S07]  /*4010*/  IMAD R88, R7, R90, RZ ;  /* 0x0000005a07587224 */ /* 0x000fce00078e02ff */
.L_x_125:
[----:B------:R-:W-:Y:S05]  /*4020*/  BSYNC B1 ;  /* 0x0000000000017941 */ /* 0x000fea0003800000 */
.L_x_124:
[----:B0-----:R-:W-:Y:S01]  /*4030*/  @!P5 IMAD R7, R36, R89, R88 ;  /* 0x000000592407d224 */ /* 0x001fe200078e0258 */
[----:B------:R-:W-:Y:S04]  /*4040*/  BSSY B1, `(.L_x_126) ;  /* 0x0000006000017945 */ /* 0x000fe80003800000 */
[----:B------:R0:W-:Y:S01]  /*4050*/  @!P5 STG.E.U8 desc[UR36][R8.64+0x18], R7 ;  /* 0x000018070800d986 */ /* 0x0001e2000c101124 */
[----:B------:R-:W-:Y:S05]  /*4060*/  @P1 BRA `(.L_x_127) ;  /* 0x00000000000c1947 */ /* 0x000fea0003800000 */
[----:B--2---:R-:W0:Y:S02]  /*4070*/  LDG.E.U8 R91, desc[UR36][R4.64+0x19] ;  /* 0x00001924045b7981 */ /* 0x004e24000c1e1100 */
[----:B0-----:R-:W-:-:S05]  /*4080*/  PRMT R7, R91, 0x8880, RZ ;  /* 0x000088805b077816 */ /* 0x001fca00000000ff */
[----:B------:R-:W-:-:S07]  /*4090*/  IMAD R88, R7, R90, RZ ;  /* 0x0000005a07587224 */ /* 0x000fce00078e02ff */
.L_x_127:
[----:B------:R-:W-:Y:S05]  /*40a0*/  BSYNC B1 ;  /* 0x0000000000017941 */ /* 0x000fea0003800000 */
.L_x_126:
        /* <DEDUP_REMOVED lines=11> */
.L_x_129:
[----:B------:R-:W-:Y:S05]  /*4160*/  BSYNC B1 ;  /* 0x0000000000017941 */ /* 0x000fea0003800000 */
.L_x_128:
[----:B0-----:R-:W-:Y:S01]  /*4170*/  @!P4 IMAD R7, R38, R89, R88 ;  /* 0x000000592607c224 */ /* 0x001fe200078e0258 */
[----:B------:R-:W-:Y:S04]  /*4180*/  BSSY B1, `(.L_x_130) ;  /* 0x0000006000017945 */ /* 0x000fe80003800000 */
[----:B------:R0:W-:Y:S01]  /*4190*/  @!P4 STG.E.U8 desc[UR36][R10.64+0x18], R7 ;  /* 0x000018070a00c986 */ /* 0x0001e2000c101124 */
[----:B------:R-:W-:Y:S05]  /*41a0*/  @P3 BRA `(.L_x_131) ;  /* 0x00000000000c3947 */ /* 0x000fea0003800000 */
[----:B--2---:R-:W0:Y:S02]  /*41b0*/  LDG.E.U8 R91, desc[UR36][R12.64+0x19] ;  /* 0x000019240c5b7981 */ /* 0x004e24000c1e1100 */
[----:B0-----:R-:W-:-:S05]  /*41c0*/  PRMT R7, R91, 0x8880, RZ ;  /* 0x000088805b077816 */ /* 0x001fca00000000ff */
[----:B------:R-:W-:-:S07]  /*41d0*/  IMAD R88, R7, R90, RZ ;  /* 0x0000005a07587224 */ /* 0x000fce00078e02ff */
.L_x_131:
[----:B------:R-:W-:Y:S05]  /*41e0*/  BSYNC B1 ;  /* 0x0000000000017941 */ /* 0x000fea0003800000 */
.L_x_130:
[----:B------:R-:W-:Y:S01]  /*41f0*/  @!P3 IMAD R39, R39, R89, R88 ;  /* 0x000000592727b224 */ /* 0x000fe200078e0258 */
[----:B------:R-:W-:Y:S04]  /*4200*/  BSSY B1, `(.L_x_132) ;  /* 0x0000006000017945 */ /* 0x000fe80003800000 */
[----:B------:R0:W-:Y:S01]  /*4210*/  @!P3 STG.E.U8 desc[UR36][R10.64+0x19], R39 ;  /* 0x000019270a00b986 */ /* 0x0001e2000c101124 */
[----:B------:R-:W-:Y:S05]  /*4220*/  @P5 BRA `(.L_x_133) ;  /* 0x00000000000c5947 */ /* 0x000fea0003800000 */
[----:B--2---:R-:W0:Y:S02]  /*4230*/  LDG.E.U8 R91, desc[UR36][R4.64+0x20] ;  /* 0x00002024045b7981 */ /* 0x004e24000c1e1100 */
[----:B0-----:R-:W-:-:S05]  /*4240*/  PRMT R7, R91, 0x8880, RZ ;  /* 0x000088805b077816 */ /* 0x001fca00000000ff */
[----:B------:R-:W-:-:S07]  /*4250*/  IMAD R88, R7, R90, RZ ;  /* 0x0000005a07587224 */ /* 0x000fce00078e02ff */
.L_x_133:
[----:B------:R-:W-:Y:S05]  /*4260*/  BSYNC B1 ;  /* 0x0000000000017941 */ /* 0x000fea0003800000 */
.L_x_132:
[----:B0-----:R-:W-:Y:S01]  /*4270*/  @!P5 IMAD R7, R40, R89, R88 ;  /* 0x000000592807d224 */ /* 0x001fe200078e0258 */
[----:B------:R-:W-:Y:S04]  /*4280*/  BSSY B1, `(.L_x_134) ;  /* 0x0000006000017945 */ /* 0x000fe80003800000 */
[----:B------:R0:W-:Y:S01]  /*4290*/  @!P5 STG.E.U8 desc[UR36][R8.64+0x20], R7 ;  /* 0x000020070800d986 */ /* 0x0001e2000c101124 */
[----:B------:R-:W-:Y:S05]  /*42a0*/  @P1 BRA `(.L_x_135) ;  /* 0x00000000000c1947 */ /* 0x000fea0003800000 */
[----:B--2---:R-:W0:Y:S02]  /*42b0*/  LDG.E.U8 R91, desc[UR36][R4.64+0x21] ;  /* 0x00002124045b7981 */ /* 0x004e24000c1e1100 */
[----:B0-----:R-:W-:-:S05]  /*42c0*/  PRMT R7, R91, 0x8880, RZ ;  /* 0x000088805b077816 */ /* 0x001fca00000000ff */
[----:B------:R-:W-:-:S07]  /*42d0*/  IMAD R88, R7, R90, RZ ;  /* 0x0000005a07587224 */ /* 0x000fce00078e02ff */
.L_x_135:
[----:B------:R-:W-:Y:S05]  /*42e0*/  BSYNC B1 ;  /* 0x0000000000017941 */ /* 0x000fea0003800000 */
.L_x_134:
        /* <DEDUP_REMOVED lines=11> */
.L_x_137:
[----:B------:R-:W-:Y:S05]  /*43a0*/  BSYNC B1 ;  /* 0x0000000000017941 */ /* 0x000fea0003800000 */
.L_x_136:
[----:B0-----:R-:W-:Y:S01]  /*43b0*/  @!P4 IMAD R7, R42, R89, R88 ;  /* 0x000000592a07c224 */ /* 0x001fe200078e0258 */
[----:B------:R-:W-:Y:S04]  /*43c0*/  BSSY B1, `(.L_x_138) ;  /* 0x0000006000017945 */ /* 0x000fe80003800000 */
[----:B------:R0:W-:Y:S01]  /*43d0*/  @!P4 STG.E.U8 desc[UR36][R10.64+0x20], R7 ;  /* 0x000020070a00c986 */ /* 0x0001e2000c101124 */
[----:B------:R-:W-:Y:S05]  /*43e0*/  @P3 BRA `(.L_x_139) ;  /* 0x00000000000c3947 */ /* 0x000fea0003800000 */
[----:B--2---:R-:W0:Y:S02]  /*43f0*/  LDG.E.U8 R91, desc[UR36][R12.64+0x21] ;  /* 0x000021240c5b7981 */ /* 0x004e24000c1e1100 */
[----:B0-----:R-:W-:-:S05]  /*4400*/  PRMT R7, R91, 0x8880, RZ ;  /* 0x000088805b077816 */ /* 0x001fca00000000ff */
[----:B------:R-:W-:-:S07]  /*4410*/  IMAD R88, R7, R90, RZ ;  /* 0x0000005a07587224 */ /* 0x000fce00078e02ff */
.L_x_139:
[----:B------:R-:W-:Y:S05]  /*4420*/  BSYNC B1 ;  /* 0x0000000000017941 */ /* 0x000fea0003800000 */
.L_x_138:
[----:B------:R-:W-:Y:S01]  /*4430*/  @!P3 IMAD R43, R43, R89, R88 ;  /* 0x000000592b2bb224 */ /* 0x000fe200078e0258 */
[----:B------:R-:W-:Y:S04]  /*4440*/  BSSY B1, `(.L_x_140) ;  /* 0x0000006000017945 */ /* 0x000fe80003800000 */
[----:B------:R0:W-:Y:S01]  /*4450*/  @!P3 STG.E.U8 desc[UR36][R10.64+0x21], R43 ;  /* 0x0000212b0a00b986 */ /* 0x0001e2000c101124 */
[----:B------:R-:W-:Y:S05]  /*4460*/  @P5 BRA `(.L_x_141) ;  /* 0x00000000000c5947 */ /* 0x000fea0003800000 */
[----:B--2---:R-:W0:Y:S02]  /*4470*/  LDG.E.U8 R91, desc[UR36][R4.64+0x28] ;  /* 0x00002824045b7981 */ /* 0x004e24000c1e1100 */
[----:B0-----:R-:W-:-:S05]  /*4480*/  PRMT R7, R91, 0x8880, RZ ;  /* 0x000088805b077816 */ /* 0x001fca00000000ff */
[----:B------:R-:W-:-:S07]  /*4490*/  IMAD R88, R7, R90, RZ ;  /* 0x0000005a07587224 */ /* 0x000fce00078e02ff */
.L_x_141:
[----:B------:R-:W-:Y:S05]  /*44a0*/  BSYNC B1 ;  /* 0x0000000000017941 */ /* 0x000fea0003800000 */
.L_x_140:
[----:B0-----:R-:W-:Y:S01]  /*44b0*/  @!P5 IMAD R7, R44, R89, R88 ;  /* 0x000000592c07d224 */ /* 0x001fe200078e0258 */
[----:B------:R-:W-:Y:S04]  /*44c0*/  BSSY B1, `(.L_x_142) ;  /* 0x0000006000017945 */ /* 0x000fe80003800000 */
[----:B------:R0:W-:Y:S01]  /*44d0*/  @!P5 STG.E.U8 desc[UR36][R8.64+0x28], R7 ;  /* 0x000028070800d986 */ /* 0x0001e2000c101124 */
[----:B------:R-:W-:Y:S05]  /*44e0*/  @P1 BRA `(.L_x_143) ;  /* 0x00000000000c1947 */ /* 0x000fea0003800000 */
[----:B--2---:R-:W0:Y:S02]  /*44f0*/  LDG.E.U8 R91, desc[UR36][R4.64+0x29] ;  /* 0x00002924045b7981 */ /* 0x004e24000c1e1100 */
[----:B0-----:R-:W-:-:S05]  /*4500*/  PRMT R7, R91, 0x8880, RZ ;  /* 0x000088805b077816 */ /* 0x001fca00000000ff */
[----:B------:R-:W-:-:S07]  /*4510*/  IMAD R88, R7, R90, RZ ;  /* 0x0000005a07587224 */ /* 0x000fce00078e02ff */
.L_x_143:
[----:B------:R-:W-:Y:S05]  /*4520*/  BSYNC B1 ;  /* 0x0000000000017941 */ /* 0x000fea0003800000 */
.L_x_142:
        /* <DEDUP_REMOVED lines=11> */
.L_x_145:
[----:B------:R-:W-:Y:S05]  /*45e0*/  BSYNC B1 ;  /* 0x0000000000017941 */ /* 0x000fea0003800000 */
.L_x_144:
[----:B0-----:R-:W-:Y:S01]  /*45f0*/  @!P4 IMAD R7, R46, R89, R88 ;  /* 0x000000592e07c224 */ /* 0x001fe200078e0258 */
[----:B------:R-:W-:Y:S04]  /*4600*/  BSSY B1, `(.L_x_146) ;  /* 0x0000006000017945 */ /* 0x000fe80003800000 */
[----:B------:R0:W-:Y:S01]  /*4610*/  @!P4 STG.E.U8 desc[UR36][R10.64+0x28], R7 ;  /* 0x000028070a00c986 */ /* 0x0001e2000c101124 */
[----:B------:R-:W-:Y:S05]  /*4620*/  @P3 BRA `(.L_x_147) ;  /* 0x00000000000c3947 */ /* 0x000fea0003800000 */
[----:B--2---:R-:W0:Y:S02]  /*4630*/  LDG.E.U8 R91, desc[UR36][R12.64+0x29] ;  /* 0x000029240c5b7981 */ /* 0x004e24000c1e1100 */
[----:B0-----:R-:W-:-:S05]  /*4640*/  PRMT R7, R91, 0x8880, RZ ;  /* 0x000088805b077816 */ /* 0x001fca00000000ff */
[----:B------:R-:W-:-:S07]  /*4650*/  IMAD R88, R7, R90, RZ ;  /* 0x0000005a07587224 */ /* 0x000fce00078e02ff */
.L_x_147:
[----:B------:R-:W-:Y:S05]  /*4660*/  BSYNC B1 ;  /* 0x0000000000017941 */ /* 0x000fea0003800000 */
.L_x_146:
[----:B------:R-:W-:Y:S01]  /*4670*/  @!P3 IMAD R47, R47, R89, R88 ;  /* 0x000000592f2fb224 */ /* 0x000fe200078e0258 */
[----:B------:R-:W-:Y:S04]  /*4680*/  BSSY B1, `(.L_x_148) ;  /* 0x0000006000017945 */ /* 0x000fe80003800000 */
[----:B------:R0:W-:Y:S01]  /*4690*/  @!P3 STG.E.U8 desc[UR36][R10.64+0x29], R47 ;  /* 0x0000292f0a00b986 */ /* 0x0001e2000c101124 */
[----:B------:R-:W-:Y:S05]  /*46a0*/  @P5 BRA `(.L_x_149) ;  /* 0x00000000000c5947 */ /* 0x000fea0003800000 */
[----:B--2---:R-:W0:Y:S02]  /*46b0*/  LDG.E.U8 R91, desc[UR36][R4.64+0x30] ;  /* 0x00003024045b7981 */ /* 0x004e24000c1e1100 */
[----:B0-----:R-:W-:-:S05]  /*46c0*/  PRMT R7, R91, 0x8880, RZ ;  /* 0x000088805b077816 */ /* 0x001fca00000000ff */
[----:B------:R-:W-:-:S07]  /*46d0*/  IMAD R88, R7, R90, RZ ;  /* 0x0000005a07587224 */ /* 0x000fce00078e02ff */
.L_x_149:
[----:B------:R-:W-:Y:S05]  /*46e0*/  BSYNC B1 ;  /* 0x0000000000017941 */ /* 0x000fea0003800000 */
.L_x_148:
[----:B0-----:R-:W-:Y:S01]  /*46f0*/  @!P5 IMAD R7, R48, R89, R88 ;  /* 0x000000593007d224 */ /* 0x001fe200078e0258 */
[----:B------:R-:W-:Y:S04]  /*4700*/  BSSY B1, `(.L_x_150) ;  /* 0x0000006000017945 */ /* 0x000fe80003800000 */
[----:B------:R0:W-:Y:S01]  /*4710*/  @!P5 STG.E.U8 desc[UR36][R8.64+0x30], R7 ;  /* 0x000030070800d986 */ /* 0x0001e2000c101124 */
[----:B------:R-:W-:Y:S05]  /*4720*/  @P1 BRA `(.L_x_151) ;  /* 0x00000000000c1947 */ /* 0x000fea0003800000 */
[----:B--2---:R-:W0:Y:S02]  /*4730*/  LDG.E.U8 R91, desc[UR36][R4.64+0x31] ;  /* 0x00003124045b7981 */ /* 0x004e24000c1e1100 */
[----:B0-----:R-:W-:-:S05]  /*4740*/  PRMT R7, R91, 0x8880, RZ ;  /* 0x000088805b077816 */ /* 0x001fca00000000ff */
[----:B------:R-:W-:-:S07]  /*4750*/  IMAD R88, R7, R90, RZ ;  /* 0x0000005a07587224 */ /* 0x000fce00078e02ff */
.L_x_151:
[----:B------:R-:W-:Y:S05]  /*4760*/  BSYNC B1 ;  /* 0x0000000000017941 */ /* 0x000fea0003800000 */
.L_x_150:
[----:B------:R-:W-:Y:S01]  /*4770*/  ISETP.LT.OR P4, PT, R3, 0x31, !P0 ;  /* 0x000000310300780c */ /* 0x000fe20004781670 */
[----:B------:R-:W-:Y:S01]  /*4780*/  @!P1 IMAD R49, R49, R89, R88 ;  /* 0x0000005931319224 */ /* 0x000fe200078e0258 */
[----:B------:R-:W-:Y:S01]  /*4790*/  BSSY B1, `(.L_x_152) ;  /* 0x000000a000017945 */ /* 0x000fe20003800000 */
[C---:B------:R-:W-:Y:S02]  /*47a0*/  ISETP.LT.OR P3, PT, R3.reuse, 0x32, !P0 ;  /* 0x000000320300780c */ /* 0x040fe40004761670 */
        /* <DEDUP_REMOVED lines=8> */
.L_x_153:
[----:B------:R-:W-:Y:S05]  /*4830*/  BSYNC B1 ;  /* 0x0000000000017941 */ /* 0x000fea0003800000 */
.L_x_152:
[----:B0-----:R-:W-:Y:S01]  /*4840*/  @!P4 IMAD R7, R50, R89, R88 ;  /* 0x000000593207c224 */ /* 0x001fe200078e0258 */
[----:B------:R-:W-:Y:S04]  /*4850*/  BSSY B1, `(.L_x_154) ;  /* 0x0000006000017945 */ /* 0x000fe80003800000 */
[----:B------:R0:W-:Y:S01]  /*4860*/  @!P4 STG.E.U8 desc[UR36][R10.64+0x30], R7 ;  /* 0x000030070a00c986 */ /* 0x0001e2000c101124 */
[----:B------:R-:W-:Y:S05]  /*4870*/  @P3 BRA `(.L_x_155) ;  /* 0x00000000000c3947 */ /* 0x000fea0003800000 */
[----:B--2---:R-:W0:Y:S02]  /*4880*/  LDG.E.U8 R91, desc[UR36][R12.64+0x31] ;  /* 0x000031240c5b7981 */ /* 0x004e24000c1e1100 */
[----:B0-----:R-:W-:-:S05]  /*4890*/  PRMT R7, R91, 0x8880, RZ ;  /* 0x000088805b077816 */ /* 0x001fca00000000ff */
[----:B------:R-:W-:-:S07]  /*48a0*/  IMAD R88, R7, R90, RZ ;  /* 0x0000005a07587224 */ /* 0x000fce00078e02ff */
.L_x_155:
[----:B------:R-:W-:Y:S05]  /*48b0*/  BSYNC B1 ;  /* 0x0000000000017941 */ /* 0x000fea0003800000 */
.L_x_154:
[----:B------:R-:W-:Y:S01]  /*48c0*/  @!P3 IMAD R51, R51, R89, R88 ;  /* 0x000000593333b224 */ /* 0x000fe200078e0258 */
[----:B------:R-:W-:Y:S04]  /*48d0*/  BSSY B1, `(.L_x_156) ;  /* 0x0000006000017945 */ /* 0x000fe80003800000 */
[----:B------:R0:W-:Y:S01]  /*48e0*/  @!P3 STG.E.U8 desc[UR36][R10.64+0x31], R51 ;  /* 0x000031330a00b986 */ /* 0x0001e2000c101124 */
[----:B------:R-:W-:Y:S05]  /*48f0*/  @P1 BRA `(.L_x_157) ;  /* 0x00000000000c1947 */ /* 0x000fea0003800000 */
[----:B--2---:R-:W0:Y:S02]  /*4900*/  LDG.E.U8 R91, desc[UR36][R4.64+0x38] ;  /* 0x00003824045b7981 */ /* 0x004e24000c1e1100 */
[----:B0-----:R-:W-:-:S05]  /*4910*/  PRMT R7, R91, 0x8880, RZ ;  /* 0x000088805b077816 */ /* 0x001fca00000000ff */
[----:B------:R-:W-:-:S07]  /*4920*/  IMAD R88, R7, R90, RZ ;  /* 0x0000005a07587224 */ /* 0x000fce00078e02ff */
.L_x_157:
[----:B------:R-:W-:Y:S05]  /*4930*/  BSYNC B1 ;  /* 0x0000000000017941 */ /* 0x000fea0003800000 */
.L_x_156:
[----:B0-----:R-:W-:Y:S01]  /*4940*/  @!P1 IMAD R7, R52, R89, R88 ;  /* 0x0000005934079224 */ /* 0x001fe200078e0258 */
[----:B------:R-:W-:Y:S04]  /*4950*/  BSSY B1, `(.L_x_158) ;  /* 0x0000006000017945 */ /* 0x000fe80003800000 */
[----:B------:R0:W-:Y:S01]  /*4960*/  @!P1 STG.E.U8 desc[UR36][R8.64+0x38], R7 ;  /* 0x0000380708009986 */ /* 0x0001e2000c101124 */
[----:B------:R-:W-:Y:S05]  /*4970*/  @P2 BRA `(.L_x_159) ;  /* 0x00000000000c2947 */ /* 0x000fea0003800000 */
[----:B--2---:R-:W0:Y:S02]  /*4980*/  LDG.E.U8 R91, desc[UR36][R4.64+0x39] ;  /* 0x00003924045b7981 */ /* 0x004e24000c1e1100 */
[----:B0-----:R-:W-:-:S05]  /*4990*/  PRMT R7, R91, 0x8880, RZ ;  /* 0x000088805b077816 */ /* 0x001fca00000000ff */
[----:B------:R-:W-:-:S07]  /*49a0*/  IMAD R88, R7, R90, RZ ;  /* 0x0000005a07587224 */ /* 0x000fce00078e02ff */
.L_x_159:
[----:B------:R-:W-:Y:S05]  /*49b0*/  BSYNC B1 ;  /* 0x0000000000017941 */ /* 0x000fea0003800000 */
.L_x_158:
[----:B------:R-:W-:Y:S01]  /*49c0*/  @!P2 IMAD R53, R53, R89, R88 ;  /* 0x000000593535a224 */ /* 0x000fe200078e0258 */
[----:B------:R-:W-:Y:S04]  /*49d0*/  BSSY B1, `(.L_x_160) ;  /* 0x0000006000017945 */ /* 0x000fe80003800000 */
[----:B------:R0:W-:Y:S01]  /*49e0*/  @!P2 STG.E.U8 desc[UR36][R8.64+0x39], R53 ;  /* 0x000039350800a986 */ /* 0x0001e2000c101124 */
[----:B------:R-:W-:Y:S05]  /*49f0*/  @P5 BRA `(.L_x_161) ;  /* 0x00000000000c5947 */ /* 0x000fea0003800000 */
[----:B--2---:R-:W2:Y:S02]  /*4a00*/  LDG.E.U8 R91, desc[UR36][R12.64+0x38] ;  /* 0x000038240c5b7981 */ /* 0x004ea4000c1e1100 */
[----:B--2---:R-:W-:-:S05]  /*4a10*/  PRMT R5, R91, 0x8880, RZ ;  /* 0x000088805b057816 */ /* 0x004fca00000000ff */
[----:B------:R-:W-:-:S07]  /*4a20*/  IMAD R88, R5, R90, RZ ;  /* 0x0000005a05587224 */ /* 0x000fce00078e02ff */
.L_x_161:
[----:B------:R-:W-:Y:S05]  /*4a30*/  BSYNC B1 ;  /* 0x0000000000017941 */ /* 0x000fea0003800000 */
.L_x_160:
[----:B------:R-:W-:Y:S01]  /*4a40*/  @!P5 IMAD R5, R54, R89, R88 ;  /* 0x000000593605d224 */ /* 0x000fe200078e0258 */
[----:B------:R-:W-:Y:S01]  /*4a50*/  ISETP.LT.OR P0, PT, R3, 0x3a, !P0 ;  /* 0x0000003a0300780c */ /* 0x000fe20004701670 */
[----:B------:R-:W-:Y:S03]  /*4a60*/  BSSY B1, `(.L_x_162) ;  /* 0x0000006000017945 */ /* 0x000fe60003800000 */
[----:B------:R0:W-:Y:S09]  /*4a70*/  @!P5 STG.E.U8 desc[UR36][R10.64+0x38], R5 ;  /* 0x000038050a00d986 */ /* 0x0001f2000c101124 */
[----:B------:R-:W-:Y:S05]  /*4a80*/  @P0 BRA `(.L_x_163) ;  /* 0x00000000000c0947 */ /* 0x000fea0003800000 */
[----:B--2---:R-:W2:Y:S02]  /*4a90*/  LDG.E.U8 R91, desc[UR36][R12.64+0x39] ;  /* 0x000039240c5b7981 */ /* 0x004ea4000c1e1100 */
[----:B--2---:R-:W-:-:S05]  /*4aa0*/  PRMT R3, R91, 0x8880, RZ ;  /* 0x000088805b037816 */ /* 0x004fca00000000ff */
[----:B------:R-:W-:-:S07]  /*4ab0*/  IMAD R88, R3, R90, RZ ;  /* 0x0000005a03587224 */ /* 0x000fce00078e02ff */
.L_x_163:
[----:B------:R-:W-:Y:S05]  /*4ac0*/  BSYNC B1 ;  /* 0x0000000000017941 */ /* 0x000fea0003800000 */
.L_x_162:
[----:B------:R-:W-:Y:S01]  /*4ad0*/  IMAD R55, R55, R89, R88 ;  /* 0x0000005937377224 */ /* 0x000fe200078e0258 */
[----:B------:R-:W-:Y:S06]  /*4ae0*/  @P0 BRA `(.L_x_164) ;  /* 0x0000000c00180947 */ /* 0x000fec0003800000 */
[----:B------:R0:W-:Y:S01]  /*4af0*/  STG.E.U8 desc[UR36][R10.64+0x39], R55 ;  /* 0x000039370a007986 */ /* 0x0001e2000c101124 */
[----:B------:R-:W-:Y:S05]  /*4b00*/  BRA `(.L_x_164) ;  /* 0x0000000c00107947 */ /* 0x000fea0003800000 */
.L_x_35:
[C---:B------:R-:W-:Y:S02]  /*4b10*/  ISETP.GE.AND P2, PT, R102.reuse, 0x1, PT ;  /* 0x000000016600780c */ /* 0x040fe40003f46270 */
[----:B------:R-:W-:Y:S02]  /*4b20*/  ISETP.GE.AND P1, PT, R102, 0x9, PT ;  /* 0x000000096600780c */ /* 0x000fe40003f26270 */
[C---:B------:R-:W-:Y:S02]  /*4b30*/  ISETP.LT.OR P4, PT, R3.reuse, 0x1, !P2 ;  /* 0x000000010300780c */ /* 0x040fe40005781670 */
[C---:B------:R-:W-:Y:S02]  /*4b40*/  ISETP.LT.OR P5, PT, R3.reuse, 0x2, !P2 ;  /* 0x000000020300780c */ /* 0x040fe400057a1670 */
[C---:B------:R-:W-:Y:S02]  /*4b50*/  ISETP.LT.OR P0, PT, R3.reuse, 0x1, !P1 ;  /* 0x000000010300780c */ /* 0x040fe40004f01670 */
[----:B------:R-:W-:-:S07]  /*4b60*/  ISETP.LT.OR P3, PT, R3, 0x2, !P1 ;  /* 0x000000020300780c */ /* 0x000fce0004f61670 */
[-C--:B------:R-:W-:Y:S02]  /*4b70*/  @!P4 IMAD R5, R56, R89.reuse, RZ ;  /* 0x000000593805c224 */ /* 0x080fe400078e02ff */
[-C--:B------:R-:W-:Y:S02]  /*4b80*/  @!P5 IMAD R57, R57, R89.reuse, RZ ;  /* 0x000000593939d224 */ /* 0x080fe400078e02ff */
[-C--:B------:R-:W-:Y:S01]  /*4b90*/  @!P0 IMAD R13, R58, R89.reuse, RZ ;  /* 0x000000593a0d8224 */ /* 0x080fe200078e02ff */
[----:B------:R0:W-:Y:S01]  /*4ba0*/  @!P4 STG.E.U8 desc[UR36][R94.64], R5 ;  /* 0x000000055e00c986 */ /* 0x0001e2000c101124 */
[----:B------:R-:W-:Y:S01]  /*4bb0*/  ISETP.LT.OR P4, PT, R3, 0x9, !P2 ;  /* 0x000000090300780c */ /* 0x000fe20005781670 */
[----:B------:R-:W-:Y:S02]  /*4bc0*/  @!P3 IMAD R59, R59, R89, RZ ;  /* 0x000000593b3bb224 */ /* 0x000fe400078e02ff */
[----:B------:R-:W-:Y:S01]  /*4bd0*/  @!P5 STG.E.U8 desc[UR36][R94.64+0x1], R57 ;  /* 0x000001395e00d986 */ /* 0x000fe2000c101124 */
[----:B------:R-:W-:-:S03]  /*4be0*/  ISETP.LT.OR P5, PT, R3, 0xa, !P2 ;  /* 0x0000000a0300780c */ /* 0x000fc600057a1670 */
[----:B------:R1:W-:Y:S01]  /*4bf0*/  @!P0 STG.E.U8 desc[UR36][R6.64], R13 ;  /* 0x0000000d06008986 */ /* 0x0003e2000c101124 */
[----:B------:R-:W-:-:S03]  /*4c00*/  ISETP.LT.OR P0, PT, R3, 0x9, !P1 ;  /* 0x000000090300780c */ /* 0x000fc60004f01670 */
[----:B------:R-:W-:Y:S01]  /*4c10*/  @!P3 STG.E.U8 desc[UR36][R6.64+0x1], R59 ;  /* 0x0000013b0600b986 */ /* 0x000fe2000c101124 */
[----:B------:R-:W-:Y:S01]  /*4c20*/  ISETP.LT.OR P3, PT, R3, 0xa, !P1 ;  /* 0x0000000a0300780c */ /* 0x000fe20004f61670 */
[----:B------:R-:W-:-:S04]  /*4c30*/  @!P4 IMAD R15, R60, R89, RZ ;  /* 0x000000593c0fc224 */ /* 0x000fc800078e02ff */
[-C--:B------:R-:W-:Y:S01]  /*4c40*/  @!P5 IMAD R61, R61, R89.reuse, RZ ;  /* 0x000000593d3dd224 */ /* 0x080fe200078e02ff */
[----:B------:R3:W-:Y:S01]  /*4c50*/  @!P4 STG.E.U8 desc[UR36][R94.64+0x8], R15 ;  /* 0x0000080f5e00c986 */ /* 0x0007e2000c101124 */
[C---:B------:R-:W-:Y:S02]  /*4c60*/  ISETP.LT.OR P4, PT, R3.reuse, 0x11, !P2 ;  /* 0x000000110300780c */ /* 0x040fe40005781670 */
[-C--:B0-----:R-:W-:Y:S01]  /*4c70*/  @!P0 IMAD R5, R62, R89.reuse, RZ ;  /* 0x000000593e058224 */ /* 0x081fe200078e02ff */
[----:B------:R-:W-:Y:S01]  /*4c80*/  @!P5 STG.E.U8 desc[UR36][R94.64+0x9], R61 ;  /* 0x0000093d5e00d986 */ /* 0x000fe2000c101124 */
[----:B------:R-:W-:Y:S02]  /*4c90*/  ISETP.LT.OR P5, PT, R3, 0x12, !P2 ;  /* 0x000000120300780c */ /* 0x000fe400057a1670 */
[----:B------:R-:W-:Y:S01]  /*4ca0*/  @!P3 IMAD R63, R63, R89, RZ ;  /* 0x000000593f3fb224 */ /* 0x000fe200078e02ff */
[----:B------:R0:W-:Y:S01]  /*4cb0*/  @!P0 STG.E.U8 desc[UR36][R6.64+0x8], R5 ;  /* 0x0000080506008986 */ /* 0x0001e2000c101124 */
[----:B------:R-:W-:-:S03]  /*4cc0*/  ISETP.LT.OR P0, PT, R3, 0x11, !P1 ;  /* 0x000000110300780c */ /* 0x000fc60004f01670 */
[----:B------:R-:W-:Y:S01]  /*4cd0*/  @!P3 STG.E.U8 desc[UR36][R6.64+0x9], R63 ;  /* 0x0000093f0600b986 */ /* 0x000fe2000c101124 */
[----:B------:R-:W-:Y:S01]  /*4ce0*/  ISETP.LT.OR P3, PT, R3, 0x12, !P1 ;  /* 0x000000120300780c */ /* 0x000fe20004f61670 */
[----:B-1----:R-:W-:-:S04]  /*4cf0*/  @!P4 IMAD R13, R64, R89, RZ ;  /* 0x00000059400dc224 */ /* 0x002fc800078e02ff */
[-C--:B------:R-:W-:Y:S01]  /*4d00*/  @!P5 IMAD R65, R65, R89.reuse, RZ ;  /* 0x000000594141d224 */ /* 0x080fe200078e02ff */
[----:B------:R1:W-:Y:S01]  /*4d10*/  @!P4 STG.E.U8 desc[UR36][R94.64+0x10], R13 ;  /* 0x0000100d5e00c986 */ /* 0x0003e2000c101124 */
[C---:B------:R-:W-:Y:S02]  /*4d20*/  ISETP.LT.OR P4, PT, R3.reuse, 0x19, !P2 ;  /* 0x000000190300780c */ /* 0x040fe40005781670 */
[-C--:B---3--:R-:W-:Y:S01]  /*4d30*/  @!P0 IMAD R15, R66, R89.reuse, RZ ;  /* 0x00000059420f8224 */ /* 0x088fe200078e02ff */
[----:B------:R-:W-:Y:S01]  /*4d40*/  @!P5 STG.E.U8 desc[UR36][R94.64+0x11], R65 ;  /* 0x000011415e00d986 */ /* 0x000fe2000c101124 */
[----:B------:R-:W-:Y:S02]  /*4d50*/  ISETP.LT.OR P5, PT, R3, 0x1a, !P2 ;  /* 0x0000001a0300780c */ /* 0x000fe400057a1670 */
[----:B------:R-:W-:Y:S01]  /*4d60*/  @!P3 IMAD R67, R67, R89, RZ ;  /* 0x000000594343b224 */ /* 0x000fe200078e02ff */
[----:B------:R3:W-:Y:S01]  /*4d70*/  @!P0 STG.E.U8 desc[UR36][R6.64+0x10], R15 ;  /* 0x0000100f06008986 */ /* 0x0007e2000c101124 */
[----:B------:R-:W-:-:S03]  /*4d80*/  ISETP.LT.OR P0, PT, R3, 0x19, !P1 ;  /* 0x000000190300780c */ /* 0x000fc60004f01670 */
[----:B------:R-:W-:Y:S01]  /*4d90*/  @!P3 STG.E.U8 desc[UR36][R6.64+0x11], R67 ;  /* 0x000011430600b986 */ /* 0x000fe2000c101124 */
[----:B------:R-:W-:Y:S01]  /*4da0*/  ISETP.LT.OR P3, PT, R3, 0x1a, !P1 ;  /* 0x0000001a0300780c */ /* 0x000fe20004f61670 */
[----:B0-----:R-:W-:-:S04]  /*4db0*/  @!P4 IMAD R5, R68, R89, RZ ;  /* 0x000000594405c224 */ /* 0x001fc800078e02ff */
[-C--:B------:R-:W-:Y:S01]  /*4dc0*/  @!P5 IMAD R69, R69, R89.reuse, RZ ;  /* 0x000000594545d224 */ /* 0x080fe200078e02ff */
[----:B------:R0:W-:Y:S01]  /*4dd0*/  @!P4 STG.E.U8 desc[UR36][R94.64+0x18], R5 ;  /* 0x000018055e00c986 */ /* 0x0001e2000c101124 */
[C---:B------:R-:W-:Y:S02]  /*4de0*/  ISETP.LT.OR P4, PT, R3.reuse, 0x21, !P2 ;  /* 0x000000210300780c */ /* 0x040fe40005781670 */
[-C--:B-1----:R-:W-:Y:S01]  /*4df0*/  @!P0 IMAD R13, R70, R89.reuse, RZ ;  /* 0x00000059460d8224 */ /* 0x082fe200078e02ff */
[----:B------:R-:W-:Y:S01]  /*4e00*/  @!P5 STG.E.U8 desc[UR36][R94.64+0x19], R69 ;  /* 0x000019455e00d986 */ /* 0x000fe2000c101124 */
[----:B------:R-:W-:Y:S02]  /*4e10*/  ISETP.LT.OR P5, PT, R3, 0x22, !P2 ;  /* 0x000000220300780c */ /* 0x000fe400057a1670 */
[----:B------:R-:W-:Y:S01]  /*4e20*/  @!P3 IMAD R71, R71, R89, RZ ;  /* 0x000000594747b224 */ /* 0x000fe200078e02ff */
[----:B------:R1:W-:Y:S01]  /*4e30*/  @!P0 STG.E.U8 desc[UR36][R6.64+0x18], R13 ;  /* 0x0000180d06008986 */ /* 0x0003e2000c101124 */
[----:B------:R-:W-:-:S03]  /*4e40*/  ISETP.LT.OR P0, PT, R3, 0x21, !P1 ;  /* 0x000000210300780c */ /* 0x000fc60004f01670 */
[----:B------:R-:W-:Y:S01]  /*4e50*/  @!P3 STG.E.U8 desc[UR36][R6.64+0x19], R71 ;  /* 0x000019470600b986 */ /* 0x000fe2000c101124 */
[----:B------:R-:W-:Y:S01]  /*4e60*/  ISETP.LT.OR P3, PT, R3, 0x22, !P1 ;  /* 0x000000220300780c */ /* 0x000fe20004f61670 */
[----:B---3--:R-:W-:-:S04]  /*4e70*/  @!P4 IMAD R15, R72, R89, RZ ;  /* 0x00000059480fc224 */ /* 0x008fc800078e02ff */
        /* <DEDUP_REMOVED lines=32> */
[----:B------:R-:W-:-:S02]  /*5080*/  ISETP.GE.AND P0, PT, R102, 0x81, PT ;  /* 0x000000816600780c */ /* 0x000fc40003f06270 */
[C---:B------:R-:W-:Y:S01]  /*5090*/  ISETP.LT.OR P5, PT, R3.reuse, 0x39, !P1 ;  /* 0x000000390300780c */ /* 0x040fe20004fa1670 */
[----:B------:R-:W-:Y:S01]  /*50a0*/  @!P3 STG.E.U8 desc[UR36][R6.64+0x31], R83 ;  /* 0x000031530600b986 */ /* 0x000fe2000c101124 */
[C---:B------:R-:W-:Y:S01]  /*50b0*/  ISETP.LT.OR P1, PT, R3.reuse, 0x3a, !P1 ;  /* 0x0000003a0300780c */ /* 0x040fe20004f21670 */
[----:B---3--:R-:W-:Y:S01]  /*50c0*/  @!P4 IMAD R15, R84, R89, RZ ;  /* 0x00000059540fc224 */ /* 0x008fe200078e02ff */
[----:B------:R-:W-:-:S03]  /*50d0*/  ISETP.LT.OR P3, PT, R3, 0x1, !P0 ;  /* 0x000000010300780c */ /* 0x000fc60004761670 */
[----:B------:R-:W-:Y:S01]  /*50e0*/  @!P2 IMAD R85, R85, R89, RZ ;  /* 0x000000595555a224 */ /* 0x000fe200078e02ff */
[----:B------:R-:W-:Y:S01]  /*50f0*/  @!P4 STG.E.U8 desc[UR36][R94.64+0x38], R15 ;  /* 0x0000380f5e00c986 */ /* 0x000fe2000c101124 */
[----:B------:R-:W-:-:S03]  /*5100*/  ISETP.LT.OR P4, PT, R3, 0x2, !P0 ;  /* 0x000000020300780c */ /* 0x000fc60004781670 */
[----:B------:R-:W-:Y:S01]  /*5110*/  @!P2 STG.E.U8 desc[UR36][R94.64+0x39], R85 ;  /* 0x000039555e00a986 */ /* 0x000fe2000c101124 */
[-C--:B0-----:R-:W-:Y:S01]  /*5120*/  @!P5 IMAD R5, R86, R89.reuse, RZ ;  /* 0x000000595605d224 */ /* 0x081fe200078e02ff */
[----:B------:R-:W-:Y:S01]  /*5130*/  ISETP.GE.AND P2, PT, R102, 0x89, PT ;  /* 0x000000896600780c */ /* 0x000fe20003f46270 */
[-C--:B------:R-:W-:Y:S02]  /*5140*/  @!P1 IMAD R87, R87, R89.reuse, RZ ;  /* 0x0000005957579224 */ /* 0x080fe400078e02ff */
[----:B-1----:R-:W-:Y:S01]  /*5150*/  @!P3 IMAD R13, R24, R89, RZ ;  /* 0x00000059180db224 */ /* 0x002fe200078e02ff */
[----:B------:R0:W-:Y:S01]  /*5160*/  @!P5 STG.E.U8 desc[UR36][R6.64+0x38], R5 ;  /* 0x000038050600d986 */ /* 0x0001e2000c101124 */
[----:B------:R-:W-:-:S03]  /*5170*/  ISETP.LT.OR P5, PT, R3, 0x1, !P2 ;  /* 0x000000010300780c */ /* 0x000fc600057a1670 */
[----:B------:R-:W-:Y:S01]  /*5180*/  @!P4 IMAD R25, R25, R89, RZ ;  /* 0x000000591919c224 */ /* 0x000fe200078e02ff */
[----:B------:R-:W-:Y:S01]  /*5190*/  @!P1 STG.E.U8 desc[UR36][R6.64+0x39], R87 ;  /* 0x0000395706009986 */ /* 0x000fe2000c101124 */
[----:B------:R-:W-:-:S03]  /*51a0*/  ISETP.LT.OR P1, PT, R3, 0x2, !P2 ;  /* 0x000000020300780c */ /* 0x000fc60005721670 */
[----:B------:R-:W-:Y:S01]  /*51b0*/  @!P3 STG.E.U8 desc[UR36][R8.64], R13 ;  /* 0x0000000d0800b986 */ /* 0x000fe2000c101124 */
[----:B------:R-:W-:-:S03]  /*51c0*/  ISETP.LT.OR P3, PT, R3, 0x9, !P0 ;  /* 0x000000090300780c */ /* 0x000fc60004761670 */
[----:B------:R-:W-:Y:S01]  /*51d0*/  @!P4 STG.E.U8 desc[UR36][R8.64+0x1], R25 ;  /* 0x000001190800c986 */ /* 0x000fe2000c101124 */
[----:B------:R-:W-:Y:S01]  /*51e0*/  ISETP.LT.OR P4, PT, R3, 0xa, !P0 ;  /* 0x0000000a0300780c */ /* 0x000fe20004781670 */
[----:B0-----:R-:W-:-:S04]  /*51f0*/  @!P5 IMAD R5, R26, R89, RZ ;  /* 0x000000591a05d224 */ /* 0x001fc800078e02ff */
[-C--:B------:R-:W-:Y:S01]  /*5200*/  @!P1 IMAD R27, R27, R89.reuse, RZ ;  /* 0x000000591b1b9224 */ /* 0x080fe200078e02ff */
[----:B------:R0:W-:Y:S01]  /*5210*/  @!P5 STG.E.U8 desc[UR36][R10.64], R5 ;  /* 0x000000050a00d986 */ /* 0x0001e2000c101124 */
[C---:B------:R-:W-:Y:S02]  /*5220*/  ISETP.LT.OR P5, PT, R3.reuse, 0x9, !P2 ;  /* 0x000000090300780c */ /* 0x040fe400057a1670 */
[-C--:B------:R-:W-:Y:S01]  /*5230*/  @!P3 IMAD R15, R28, R89.reuse, RZ ;  /* 0x000000591c0fb224 */ /* 0x080fe200078e02ff */
[----:B------:R-:W-:Y:S01]  /*5240*/  @!P1 STG.E.U8 desc[UR36][R10.64+0x1], R27 ;  /* 0x0000011b0a009986 */ /* 0x000fe2000c101124 */
[----:B------:R-:W-:Y:S02]  /*5250*/  ISETP.LT.OR P1, PT, R3, 0xa, !P2 ;  /* 0x0000000a0300780c */ /* 0x000fe40005721670 */
[----:B------:R-:W-:Y:S01]  /*5260*/  @!P4 IMAD R29, R29, R89, RZ ;  /* 0x000000591d1dc224 */ /* 0x000fe200078e02ff */
        /* <DEDUP_REMOVED lines=40> */
[----:B-1----:R-:W-:-:S04]  /*54f0*/  @!P5 IMAD R13, R42, R89, RZ ;  /* 0x000000592a0dd224 */ /* 0x002fc800078e02ff */
        /* <DEDUP_REMOVED lines=12> */
[----:B------:R-:W-:-:S04]  /*55c0*/  @!P1 IMAD R7, R46, R89, RZ ;  /* 0x000000592e079224 */ /* 0x000fc800078e02ff */
[-C--:B------:R-:W-:Y:S01]  /*55d0*/  @!P3 IMAD R47, R47, R89.reuse, RZ ;  /* 0x000000592f2fb224 */ /* 0x080fe200078e02ff */
[----:B------:R1:W-:Y:S01]  /*55e0*/  @!P1 STG.E.U8 desc[UR36][R10.64+0x28], R7 ;  /* 0x000028070a009986 */ /* 0x0003e2000c101124 */
[----:B------:R-:W-:Y:S02]  /*55f0*/  ISETP.LT.OR P1, PT, R3, 0x31, !P2 ;  /* 0x000000310300780c */ /* 0x000fe40005721670 */
[----:B------:R-:W-:Y:S01]  /*5600*/  @!P4 IMAD R49, R49, R89, RZ ;  /* 0x000000593131c224 */ /* 0x000fe200078e02ff */
[----:B------:R3:W-:Y:S01]  /*5610*/  @!P3 STG.E.U8 desc[UR36][R10.64+0x29], R47 ;  /* 0x0000292f0a00b986 */ /* 0x0007e2000c101124 */
[C---:B------:R-:W-:Y:S02]  /*5620*/  ISETP.LT.OR P3, PT, R3.reuse, 0x39, !P0 ;  /* 0x000000390300780c */ /* 0x040fe40004761670 */
[C---:B------:R-:W-:Y:S01]  /*5630*/  ISETP.LT.OR P0, PT, R3.reuse, 0x3a, !P0 ;  /* 0x0000003a0300780c */ /* 0x040fe20004701670 */
[----:B------:R3:W-:Y:S01]  /*5640*/  @!P4 STG.E.U8 desc[UR36][R8.64+0x31], R49 ;  /* 0x000031310800c986 */ /* 0x0007e2000c101124 */
[----:B------:R-:W-:-:S03]  /*5650*/  ISETP.LT.OR P4, PT, R3, 0x32, !P2 ;  /* 0x000000320300780c */ /* 0x000fc60005781670 */
[----:B------:R3:W-:Y:S01]  /*5660*/  @!P5 STG.E.U8 desc[UR36][R8.64+0x30], R13 ;  /* 0x0000300d0800d986 */ /* 0x0007e2000c101124 */
[C---:B------:R-:W-:Y:S02]  /*5670*/  ISETP.LT.OR P5, PT, R3.reuse, 0x39, !P2 ;  /* 0x000000390300780c */ /* 0x040fe400057a1670 */
[----:B------:R-:W-:Y:S01]  /*5680*/  ISETP.LT.OR P2, PT, R3, 0x3a, !P2 ;  /* 0x0000003a0300780c */ /* 0x000fe20005741670 */
[-C--:B------:R-:W-:Y:S02]  /*5690*/  @!P1 IMAD R3, R50, R89.reuse, RZ ;  /* 0x0000005932039224 */ /* 0x080fe400078e02ff */
[-C--:B0-----:R-:W-:Y:S02]  /*56a0*/  @!P3 IMAD R5, R52, R89.reuse, RZ ;  /* 0x000000593405b224 */ /* 0x081fe400078e02ff */
[-C--:B------:R-:W-:Y:S01]  /*56b0*/  @!P0 IMAD R53, R53, R89.reuse, RZ ;  /* 0x0000005935358224 */ /* 0x080fe200078e02ff */
[----:B------:R3:W-:Y:S01]  /*56c0*/  @!P1 STG.E.U8 desc[UR36][R10.64+0x30], R3 ;  /* 0x000030030a009986 */ /* 0x0007e2000c101124 */
[----:B------:R-:W-:-:S04]  /*56d0*/  @!P4 IMAD R51, R51, R89, RZ ;  /* 0x000000593333c224 */ /* 0x000fc800078e02ff */
[-C--:B-1----:R-:W-:Y:S01]  /*56e0*/  @!P5 IMAD R7, R54, R89.reuse, RZ ;  /* 0x000000593607d224 */ /* 0x082fe200078e02ff */
[----:B------:R3:W-:Y:S01]  /*56f0*/  @!P4 STG.E.U8 desc[UR36][R10.64+0x31], R51 ;  /* 0x000031330a00c986 */ /* 0x0007e2000c101124 */
[----:B------:R-:W-:-:S03]  /*5700*/  @!P2 IMAD R55, R55, R89, RZ ;  /* 0x000000593737a224 */ /* 0x000fc600078e02ff */
[----:B------:R3:W-:Y:S04]  /*5710*/  @!P3 STG.E.U8 desc[UR36][R8.64+0x38], R5 ;  /* 0x000038050800b986 */ /* 0x0007e8000c101124 */
[----:B------:R3:W-:Y:S04]  /*5720*/  @!P0 STG.E.U8 desc[UR36][R8.64+0x39], R53 ;  /* 0x0000393508008986 */ /* 0x0007e8000c101124 */
[----:B------:R3:W-:Y:S04]  /*5730*/  @!P5 STG.E.U8 desc[UR36][R10.64+0x38], R7 ;  /* 0x000038070a00d986 */ /* 0x0007e8000c101124 */
[----:B------:R3:W-:Y:S02]  /*5740*/  @!P2 STG.E.U8 desc[UR36][R10.64+0x39], R55 ;  /* 0x000039370a00a986 */ /* 0x0007e4000c101124 */
.L_x_164:
[----:B------:R-:W-:Y:S05]  /*5750*/  BSYNC B0 ;  /* 0x0000000000007941 */ /* 0x000fea0003800000 */
.L_x_34:
[----:B------:R-:W-:Y:S01]  /*5760*/  ULDC UR4, c[0x0][0xc] ;  /* 0x0000030000047ab9 */ /* 0x000fe20000000800 */
[----:B------:R-:W-:Y:S01]  /*5770*/  ULDC UR5, c[0x0][0x10] ;  /* 0x0000040000057ab9 */ /* 0x000fe20000000800 */
[----:B---3--:R-:W3:Y:S01]  /*5780*/  LDC R3, c[0x0][0x14] ;  /* 0x00000500ff037b82 */ /* 0x008ee20000000800 */
[----:B------:R-:W-:Y:S01]  /*5790*/  UIMAD.WIDE.U32 UR4, UR4, UR5, URZ ;  /* 0x00000005040472a5 */ /* 0x000fe2000f8e003f */
[----:B------:R-:W-:Y:S02]  /*57a0*/  IMAD.MOV.U32 R93, RZ, RZ, -0x1 ;  /* 0xffffffffff5d7424 */ /* 0x000fe400078e00ff */
[----:B------:R-:W-:-:S03]  /*57b0*/  IMAD.MOV.U32 R88, RZ, RZ, -0x1 ;  /* 0xffffffffff587424 */ /* 0x000fc600078e00ff */
[----:B---3--:R-:W-:-:S04]  /*57c0*/  IMAD.WIDE.U32 R16, R3, UR4, R16 ;  /* 0x0000000403107c25 */ /* 0x008fc8000f8e0010 */
[----:B------:R-:W-:Y:S01]  /*57d0*/  IMAD R3, R3, UR5, RZ ;  /* 0x0000000503037c24 */ /* 0x000fe2000f8e02ff */
[----:B------:R-:W-:Y:S02]  /*57e0*/  ULDC.64 UR4, c[0x0][0x650] ;  /* 0x0001940000047ab9 */ /* 0x000fe40000000a00 */
[----:B------:R-:W-:Y:S01]  /*57f0*/  ISETP.GE.U32.AND P0, PT, R16, UR4, PT ;  /* 0x0000000410007c0c */ /* 0x000fe2000bf06070 */
[--C-:B------:R-:W-:Y:S01]  /*5800*/  IMAD.IADD R17, R17, 0x1, R3.reuse ;  /* 0x0000000111117824 */ /* 0x100fe200078e0203 */
[----:B------:R-:W-:-:S04]  /*5810*/  PRMT R3, RZ, 0x7610, R3 ;  /* 0x00007610ff037816 */ /* 0x000fc80000000003 */
[----:B------:R-:W-:-:S13]  /*5820*/  ISETP.GE.U32.AND.EX P0, PT, R17, UR5, PT, P0 ;  /* 0x0000000511007c0c */ /* 0x000fda000bf06100 */
[----:B------:R-:W-:Y:S05]  /*5830*/  @P0 BRA `(.L_x_165) ;  /* 0x0000000400640947 */ /* 0x000fea0003800000 */
[----:B------:R-:W3:Y:S01]  /*5840*/  S2R R12, SR_CTAID.X ;  /* 0x00000000000c7919 */ /* 0x000ee20000002500 */
[----:B0-----:R-:W0:Y:S01]  /*5850*/  LDC.64 R10, c[0x0][0x628] ;  /* 0x00018a00ff0a7b82 */ /* 0x001e220000000a00 */
[----:B------:R-:W-:Y:S01]  /*5860*/  ULDC UR4, c[0x0][0x150] ;  /* 0x0000540000047ab9 */ /* 0x000fe20000000800 */
[----:B------:R-:W-:Y:S01]  /*5870*/  IMAD.MOV.U32 R8, RZ, RZ, R16 ;  /* 0x000000ffff087224 */ /* 0x000fe200078e0010 */
[----:B------:R-:W0:Y:S01]  /*5880*/  S2R R24, SR_CTAID.Y ;  /* 0x0000000000187919 */ /* 0x000e220000002600 */
[----:B------:R-:W-:-:S04]  /*5890*/  IMAD.MOV.U32 R9, RZ, RZ, R17 ;  /* 0x000000ffff097224 */ /* 0x000fc800078e0011 */
[----:B------:R-:W1:Y:S08]  /*58a0*/  LDC R21, c[0x0][0x144] ;  /* 0x00005100ff157b82 */ /* 0x000e700000000800 */
[----:B------:R-:W1:Y:S08]  /*58b0*/  LDC R0, c[0x0][0x630] ;  /* 0x00018c00ff007b82 */ /* 0x000e700000000800 */
[----:B------:R-:W1:Y:S01]  /*58c0*/  LDC.64 R14, c[0x0][0x620] ;  /* 0x00018800ff0e7b82 */ /* 0x000e620000000a00 */
[----:B0-----:R-:W-:-:S04]  /*58d0*/  ISETP.NE.U32.AND P0, PT, R10, RZ, PT ;  /* 0x000000ff0a00720c */ /* 0x001fc80003f05070 */
[----:B------:R-:W-:Y:S02]  /*58e0*/  ISETP.NE.AND.EX P0, PT, R11, RZ, PT, P0 ;  /* 0x000000ff0b00720c */ /* 0x000fe40003f05300 */
[----:B---3--:R-:W-:-:S05]  /*58f0*/  I2FP.F32.U32 R3, R12 ;  /* 0x0000000c00037245 */ /* 0x008fca0000201000 */
[----:B------:R-:W-:-:S04]  /*5900*/  FMUL R3, R3, UR4 ;  /* 0x0000000403037c20 */ /* 0x000fc80008400000 */
[----:B------:R0:W3:Y:S02]  /*5910*/  F2I.U32.TRUNC.NTZ R20, R3 ;  /* 0x0000000300147305 */ /* 0x0000e4000020f000 */
[----:B------:R-:W-:Y:S05]  /*5920*/  @!P0 BRA `(.L_x_166) ;  /* 0x0000000000288947 */ /* 0x000fea0003800000 */
[----:B0-----:R-:W0:Y:S02]  /*5930*/  LDC R3, c[0x0][0x634] ;  /* 0x00018d00ff037b82 */ /* 0x001e240000000800 */
        /* <DEDUP_REMOVED lines=9> */
.L_x_166:
[----:B------:R-:W2:Y:S01]  /*59d0*/  LDC.64 R28, c[0x0][0x640] ;  /* 0x00019000ff1c7b82 */ /* 0x000ea20000000a00 */
[-CC-:B-1----:R-:W-:Y:S01]  /*59e0*/  SHF.R.U64 R88, R8, R0.reuse, R9.reuse ;  /* 0x0000000008587219 */ /* 0x182fe20000001209 */
[----:B---3--:R-:W-:Y:S01]  /*59f0*/  IMAD.MOV R20, RZ, RZ, -R20 ;  /* 0x000000ffff147224 */ /* 0x008fe200078e0a14 */
[----:B------:R-:W-:Y:S01]  /*5a00*/  SHF.R.U32.HI R0, RZ, R0, R9 ;  /* 0x00000000ff007219 */ /* 0x000fe20000011609 */
[----:B------:R-:W-:Y:S01]  /*5a10*/  ULDC UR4, c[0x0][0x154] ;  /* 0x0000550000047ab9 */ /* 0x000fe20000000800 */
[----:B0-----:R-:W-:Y:S01]  /*5a20*/  IADD3 R3, P0, RZ, -R88, RZ ;  /* 0x80000058ff037210 */ /* 0x001fe20007f1e0ff */
[----:B------:R-:W-:Y:S02]  /*5a30*/  IMAD R21, R21, R20, R12 ;  /* 0x0000001415157224 */ /* 0x000fe400078e020c */
[----:B------:R-:W0:Y:S01]  /*5a40*/  LDC R6, c[0x0][0x618] ;  /* 0x00018600ff067b82 */ /* 0x000e220000000800 */
[----:B------:R-:W-:Y:S02]  /*5a50*/  IMAD.MOV.U32 R7, RZ, RZ, 0x1 ;  /* 0x00000001ff077424 */ /* 0x000fe400078e00ff */
[----:B------:R-:W-:-:S04]  /*5a60*/  IMAD.X R5, RZ, RZ, ~R0, P0 ;  /* 0x000000ffff057224 */ /* 0x000fc800000e0e00 */
[-C--:B------:R-:W-:Y:S01]  /*5a70*/  IMAD R0, R5, R14.reuse, RZ ;  /* 0x0000000e05007224 */ /* 0x080fe200078e02ff */
[----:B------:R-:W1:Y:S01]  /*5a80*/  LDC R8, c[0x0][0x608] ;  /* 0x00018200ff087b82 */ /* 0x000e620000000800 */
[----:B------:R-:W-:-:S04]  /*5a90*/  IMAD.WIDE.U32 R4, R3, R14, R16 ;  /* 0x0000000e03047225 */ /* 0x000fc800078e0010 */
[----:B------:R-:W-:Y:S01]  /*5aa0*/  IMAD R3, R3, R15, R0 ;  /* 0x0000000f03037224 */ /* 0x000fe200078e0200 */
[----:B------:R-:W-:Y:S02]  /*5ab0*/  I2FP.F32.U32 R0, R24 ;  /* 0x0000001800007245 */ /* 0x000fe40000201000 */
[----:B------:R-:W3:Y:S01]  /*5ac0*/  LDC R26, c[0x0][0x658] ;  /* 0x00019600ff1a7b82 */ /* 0x000ee20000000800 */
[----:B------:R-:W-:Y:S01]  /*5ad0*/  IMAD.IADD R3, R5, 0x1, R3 ;  /* 0x0000000105037824 */ /* 0x000fe200078e0203 */
[----:B--2---:R-:W-:Y:S01]  /*5ae0*/  ISETP.NE.U32.AND P0, PT, R28, RZ, PT ;  /* 0x000000ff1c00720c */ /* 0x004fe20003f05070 */
[----:B------:R-:W-:Y:S01]  /*5af0*/  FMUL R0, R0, UR4 ;  /* 0x0000000400007c20 */ /* 0x000fe20008400000 */
[----:B------:R-:W-:Y:S02]  /*5b00*/  IMAD.MOV.U32 R5, RZ, RZ, -0x1 ;  /* 0xffffffffff057424 */ /* 0x000fe400078e00ff */
[----:B------:R-:W-:Y:S01]  /*5b10*/  ISETP.NE.AND.EX P0, PT, R29, RZ, PT, P0 ;  /* 0x000000ff1d00720c */ /* 0x000fe20003f05300 */
[----:B------:R2:W2:Y:S01]  /*5b20*/  F2I.U32.TRUNC.NTZ R13, R0 ;  /* 0x00000000000d7305 */ /* 0x0004a2000020f000 */
[----:B------:R-:W2:Y:S01]  /*5b30*/  LDC R15, c[0x0][0x148] ;  /* 0x00005200ff0f7b82 */ /* 0x000ea20000000800 */
[----:B0-----:R-:W-:-:S02]  /*5b40*/  SHF.R.U64 R12, R4, R6, R3 ;  /* 0x00000006040c7219 */ /* 0x001fc40000001203 */
[----:B------:R-:W-:-:S05]  /*5b50*/  SHF.R.U32.HI R3, RZ, R6, R3 ;  /* 0x00000006ff037219 */ /* 0x000fca0000011603 */
[----:B------:R-:W0:Y:S01]  /*5b60*/  LDC R20, c[0x0][0x600] ;  /* 0x00018000ff147b82 */ /* 0x000e220000000800 */
[-CC-:B-1----:R-:W-:Y:S02]  /*5b70*/  SHF.R.U64 R10, R12, R8.reuse, R3.reuse ;  /* 0x000000080c0a7219 */ /* 0x182fe40000001203 */
[----:B------:R-:W-:-:S05]  /*5b80*/  SHF.R.U32.HI R3, RZ, R8, R3 ;  /* 0x00000008ff037219 */ /* 0x000fca0000011603 */
[----:B------:R-:W1:Y:S01]  /*5b90*/  LDC R27, c[0x0][0x648] ;  /* 0x00019200ff1b7b82 */ /* 0x000e620000000800 */
[-C--:B---3--:R-:W-:Y:S02]  /*5ba0*/  SHF.L.U32 R4, R5, R26.reuse, RZ ;  /* 0x0000001a05047219 */ /* 0x088fe400000006ff */
[-CC-:B------:R-:W-:Y:S02]  /*5bb0*/  SHF.R.U64 R14, R10, R26.reuse, R3.reuse ;  /* 0x0000001a0a0e7219 */ /* 0x180fe40000001203 */
[----:B------:R-:W-:Y:S02]  /*5bc0*/  SHF.R.U32.HI R5, RZ, R26, R3 ;  /* 0x0000001aff057219 */ /* 0x000fe40000011603 */
[----:B------:R-:W-:Y:S01]  /*5bd0*/  LOP3.LUT R25, RZ, R4, RZ, 0x33, !PT ;  /* 0x00000004ff197212 */ /* 0x000fe200078e33ff */
[----:B------:R-:W3:Y:S01]  /*5be0*/  LDC R30, c[0x0][0x638] ;  /* 0x00018e00ff1e7b82 */ /* 0x000ee20000000800 */
[----:B------:R-:W-:Y:S01]  /*5bf0*/  SHF.L.U32 R26, R7, R26, RZ ;  /* 0x0000001a071a7219 */ /* 0x000fe200000006ff */
[----:B------:R-:W-:-:S06]  /*5c00*/  IMAD.MOV.U32 R4, RZ, RZ, R14 ;  /* 0x000000ffff047224 */ /* 0x000fcc00078e000e */
[----:B------:R-:W0:Y:S01]  /*5c10*/  LDC R31, c[0x0][0x610] ;  /* 0x00018400ff1f7b82 */ /* 0x000e220000000800 */
        /* <DEDUP_REMOVED lines=11> */
.L_x_167:
[----:B------:R-:W-:Y:S01]  /*5cd0*/  ISETP.NE.AND P0, PT, R2, 0x1, PT ;  /* 0x000000010200780c */ /* 0x000fe20003f05270 */
[----:B0-----:R-:W-:Y:S01]  /*5ce0*/  VIADD R7, R20, 0xffffffff ;  /* 0xffffffff14077836 */ /* 0x001fe20000000000 */
[----:B-12---:R-:W-:Y:S01]  /*5cf0*/  SHF.R.U64 R0, R4, R27, R5 ;  /* 0x0000001b04007219 */ /* 0x006fe20000001205 */
[----:B------:R-:W-:Y:S01]  /*5d00*/  IMAD.MOV R13, RZ, RZ, -R13 ;  /* 0x000000ffff0d7224 */ /* 0x000fe200078e0a0d */
[----:B------:R-:W-:Y:S01]  /*5d10*/  LOP3.LUT R5, R10, R25, RZ, 0xc0, !PT ;  /* 0x000000190a057212 */ /* 0x000fe200078ec0ff */
[----:B------:R-:W-:Y:S01]  /*5d20*/  IMAD.MOV.U32 R4, RZ, RZ, 0x1 ;  /* 0x00000001ff047424 */ /* 0x000fe200078e00ff */
[----:B------:R-:W-:Y:S01]  /*5d30*/  LOP3.LUT R12, R12, R7, RZ, 0xc0, !PT ;  /* 0x000000070c0c7212 */ /* 0x000fe200078ec0ff */
[----:B------:R-:W-:Y:S02]  /*5d40*/  IMAD.MOV R3, RZ, RZ, -R0 ;  /* 0x000000ffff037224 */ /* 0x000fe400078e0a00 */
[----:B------:R-:W-:Y:S02]  /*5d50*/  IMAD R0, R26, R0, R5 ;  /* 0x000000001a007224 */ /* 0x000fe400078e0205 */
[----:B---3--:R-:W-:-:S02]  /*5d60*/  IMAD R3, R3, R30, R14 ;  /* 0x0000001e03037224 */ /* 0x008fc400078e020e */
[----:B------:R-:W-:Y:S02]  /*5d70*/  @P0 IMAD R21, R15, R13, R24 ;  /* 0x0000000d0f150224 */ /* 0x000fe400078e0218 */
[----:B------:R-:W-:Y:S01]  /*5d80*/  IMAD R5, R3, R20, R12 ;  /* 0x0000001403057224 */ /* 0x000fe200078e020c */
[----:B------:R-:W-:Y:S01]  /*5d90*/  PRMT R3, R4, 0x7610, R3 ;  /* 0x0000761004037816 */ /* 0x000fe20000000003 */
[----:B------:R-:W-:-:S05]  /*5da0*/  IMAD R0, R0, R31, R21 ;  /* 0x0000001f00007224 */ /* 0x000fca00078e0215 */
[----:B------:R-:W-:Y:S02]  /*5db0*/  SEL R93, R5, R0, !P0 ;  /* 0x00000000055d7207 */ /* 0x000fe40004000000 */
[----:B------:R-:W-:-:S07]  /*5dc0*/  SEL R0, R0, R5, !P0 ;  /* 0x0000000500007207 */ /* 0x000fce0004000000 */
.L_x_165:
[----:B------:R-:W-:Y:S01]  /*5dd0*/  LOP3.LUT P0, RZ, R3, 0xff, RZ, 0xc0, !PT ;  /* 0x000000ff03ff7812 */ /* 0x000fe2000780c0ff */
[----:B------:R-:W-:-:S12]  /*5de0*/  IMAD.MOV.U32 R92, RZ, RZ, R0 ;  /* 0x000000ffff5c7224 */ /* 0x000fd800078e0000 */
[----:B------:R-:W-:Y:S05]  /*5df0*/  @P0 BRA `(.L_x_168) ;  /* 0xffffffb400000947 */ /* 0x000fea000383ffff */
[----:B------:R-:W-:Y:S05]  /*5e00*/  EXIT ;  /* 0x000000000000794d */ /* 0x000fea0003800000 */
.L_x_7:
[----:B0-----:R-:W-:Y:S01]  /*5e10*/  ULDC.64 UR4, c[0x0][0x650] ;  /* 0x0001940000047ab9 */ /* 0x001fe20000000a00 */
        /* <DEDUP_REMOVED lines=25> */
.L_x_170:
[----:B------:R-:W0:Y:S01]  /*5fb0*/  LDC.64 R28, c[0x0][0x640] ;  /* 0x00019000ff1c7b82 */ /* 0x000e220000000a00 */
[-CC-:B------:R-:W-:Y:S01]  /*5fc0*/  SHF.R.U64 R22, R12, R6.reuse, R13.reuse ;  /* 0x000000060c167219 */ /* 0x180fe2000000120d */
[----:B------:R-:W-:Y:S01]  /*5fd0*/  IMAD.MOV.U32 R30, RZ, RZ, 0x1 ;  /* 0x00000001ff1e7424 */ /* 0x000fe200078e00ff */
[----:B------:R-:W-:Y:S02]  /*5fe0*/  SHF.R.U32.HI R6, RZ, R6, R13 ;  /* 0x00000006ff067219 */ /* 0x000fe4000001160d */
        /* <DEDUP_REMOVED lines=8> */
[----:B------:R-:W-:Y:S01]  /*6070*/  IMAD.IADD R9, R9, 0x1, R11 ;  /* 0x0000000109097824 */ /* 0x000fe200078e020b */
[----:B0-----:R-:W-:-:S04]  /*6080*/  ISETP.NE.U32.AND P0, PT, R28, RZ, PT ;  /* 0x000000ff1c00720c */ /* 0x001fc80003f05070 */
[----:B------:R-:W-:Y:S02]  /*6090*/  ISETP.NE.AND.EX P0, PT, R29, RZ, PT, P0 ;  /* 0x000000ff1d00720c */ /* 0x000fe40003f05300 */
[----:B------:R-:W0:Y:S01]  /*60a0*/  LDC R20, c[0x0][0x600] ;  /* 0x00018000ff147b82 */ /* 0x000e220000000800 */
[-CC-:B-1----:R-:W-:Y:S01]  /*60b0*/  SHF.R.U64 R14, R8, R10.reuse, R9.reuse ;  /* 0x0000000a080e7219 */ /* 0x182fe20000001209 */
[----:B------:R-:W-:Y:S01]  /*60c0*/  IMAD.MOV.U32 R8, RZ, RZ, -0x1 ;  /* 0xffffffffff087424 */ /* 0x000fe200078e00ff */
[----:B------:R-:W-:-:S05]  /*60d0*/  SHF.R.U32.HI R9, RZ, R10, R9 ;  /* 0x0000000aff097219 */ /* 0x000fca0000011609 */
[----:B------:R-:W1:Y:S01]  /*60e0*/  LDC R24, c[0x0][0x648] ;  /* 0x00019200ff187b82 */ /* 0x000e620000000800 */
[-CC-:B--2---:R-:W-:Y:S02]  /*60f0*/  SHF.R.U64 R23, R14, R12.reuse, R9.reuse ;  /* 0x0000000c0e177219 */ /* 0x184fe40000001209 */
[----:B------:R-:W-:-:S05]  /*6100*/  SHF.R.U32.HI R6, RZ, R12, R9 ;  /* 0x0000000cff067219 */ /* 0x000fca0000011609 */
[----:B------:R-:W2:Y:S01]  /*6110*/  LDC R26, c[0x0][0x638] ;  /* 0x00018e00ff1a7b82 */ /* 0x000ea20000000800 */
[-C--:B---3--:R-:W-:Y:S02]  /*6120*/  SHF.L.U32 R8, R8, R27.reuse, RZ ;  /* 0x0000001b08087219 */ /* 0x088fe400000006ff */
[-CC-:B------:R-:W-:Y:S02]  /*6130*/  SHF.R.U64 R25, R23, R27.reuse, R6.reuse ;  /* 0x0000001b17197219 */ /* 0x180fe40000001206 */
[----:B------:R-:W-:Y:S02]  /*6140*/  LOP3.LUT R32, RZ, R8, RZ, 0x33, !PT ;  /* 0x00000008ff207212 */ /* 0x000fe400078e33ff */
[----:B------:R-:W-:Y:S01]  /*6150*/  SHF.R.U32.HI R9, RZ, R27, R6 ;  /* 0x0000001bff097219 */ /* 0x000fe20000011606 */
[----:B------:R-:W3:Y:S01]  /*6160*/  LDC R31, c[0x0][0x610] ;  /* 0x00018400ff1f7b82 */ /* 0x000ee20000000800 */
[----:B------:R-:W-:Y:S01]  /*6170*/  IMAD.MOV.U32 R8, RZ, RZ, R25 ;  /* 0x000000ffff087224 */ /* 0x000fe200078e0019 */
[----:B------:R-:W-:Y:S06]  /*6180*/  @!P0 BRA `(.L_x_171) ;  /* 0x0000000000288947 */ /* 0x000fec0003800000 */
        /* <DEDUP_REMOVED lines=10> */
.L_x_171:
[----:B------:R-:W-:Y:S01]  /*6230*/  ISETP.NE.AND P0, PT, R2, 0x1, PT ;  /* 0x000000010200780c */ /* 0x000fe20003f05270 */
[----:B------:R-:W-:Y:S01]  /*6240*/  IMAD.MOV.U32 R13, RZ, RZ, R22 ;  /* 0x000000ffff0d7224 */ /* 0x000fe200078e0016 */
[----:B-1----:R-:W-:Y:S01]  /*6250*/  SHF.R.U64 R6, R8, R24, R9 ;  /* 0x0000001808067219 */ /* 0x002fe20000001209 */
[----:B0-----:R-:W-:Y:S01]  /*6260*/  VIADD R9, R20, 0xffffffff ;  /* 0xffffffff14097836 */ /* 0x001fe20000000000 */
[----:B------:R-:W-:Y:S02]  /*6270*/  SHF.L.U32 R30, R30, R27, RZ ;  /* 0x0000001b1e1e7219 */ /* 0x000fe400000006ff */
[----:B------:R-:W-:Y:S01]  /*6280*/  LOP3.LUT R5, R23, R32, RZ, 0xc0, !PT ;  /* 0x0000002017057212 */ /* 0x000fe200078ec0ff */
[----:B------:R-:W-:-:S04]  /*6290*/  IMAD.MOV R8, RZ, RZ, -R6 ;  /* 0x000000ffff087224 */ /* 0x000fc800078e0a06 */
[----:B------:R-:W-:Y:S01]  /*62a0*/  IMAD R6, R30, R6, R5 ;  /* 0x000000061e067224 */ /* 0x000fe200078e0205 */
[----:B------:R-:W-:Y:S01]  /*62b0*/  LOP3.LUT R5, R14, R9, RZ, 0xc0, !PT ;  /* 0x000000090e057212 */ /* 0x000fe200078ec0ff */
[----:B------:R-:W-:Y:S02]  /*62c0*/  @P0 IMAD R3, R7, R21, R4 ;  /* 0x0000001507030224 */ /* 0x000fe400078e0204 */
[----:B--2---:R-:W-:Y:S02]  /*62d0*/  IMAD R4, R8, R26, R25 ;  /* 0x0000001a08047224 */ /* 0x004fe400078e0219 */
[----:B---3--:R-:W-:Y:S02]  /*62e0*/  IMAD R3, R6, R31, R3 ;  /* 0x0000001f06037224 */ /* 0x008fe400078e0203 */
[----:B------:R-:W-:Y:S02]  /*62f0*/  IMAD R4, R4, R20, R5 ;  /* 0x0000001404047224 */ /* 0x000fe400078e0205 */
[----:B------:R-:W-:-:S03]  /*6300*/  IMAD.MOV.U32 R6, RZ, RZ, 0x1 ;  /* 0x00000001ff067424 */ /* 0x000fc600078e00ff */
[----:B------:R-:W-:Y:S02]  /*6310*/  SEL R20, R4, R3, !P0 ;  /* 0x0000000304147207 */ /* 0x000fe40004000000 */
[----:B------:R-:W-:-:S07]  /*6320*/  SEL R11, R3, R4, !P0 ;  /* 0x00000004030b7207 */ /* 0x000fce0004000000 */
.L_x_169:
[----:B------:R-:W-:-:S08]  /*6330*/  NOP ;  /* 0x0000000000007918 */ /* 0x000fd00000000000 */
[----:B------:R-:W0:-:S00]  /*6340*/  USETMAXREG.DEALLOC.CTAPOOL 0x28 ;  /* 0x00000028000079c8 */ /* 0x000e0000080e0500 */
[----:B0-----:R-:W-:-:S13]  /*6350*/  ISETP.NE.AND P0, PT, R0, RZ, PT ;  /* 0x000000ff0000720c */ /* 0x001fda0003f05270 */
[----:B------:R-:W-:Y:S05]  /*6360*/  @P0 EXIT ;  /* 0x000000000000094d */ /* 0x000fea0003800000 */
[----:B------:R-:W-:Y:S01]  /*6370*/  LOP3.LUT P0, RZ, R6, 0xff, RZ, 0xc0, !PT ;  /* 0x000000ff06ff7812 */ /* 0x000fe2000780c0ff */
[----:B------:R-:W-:Y:S02]  /*6380*/  IMAD.MOV.U32 R0, RZ, RZ, 0x1 ;  /* 0x00000001ff007424 */ /* 0x000fe400078e00ff */
[----:B------:R-:W-:-:S10]  /*6390*/  IMAD.MOV.U32 R12, RZ, RZ, RZ ;  /* 0x000000ffff0c7224 */ /* 0x000fd400078e00ff */
[----:B------:R-:W-:Y:S05]  /*63a0*/  @!P0 BRA `(.L_x_172) ;  /* 0x0000000c00788947 */ /* 0x000fea0003800000 */
[----:B------:R-:W0:Y:S01]  /*63b0*/  LDC R0, c[0x0][0x28c] ;  /* 0x0000a300ff007b82 */ /* 0x000e220000000800 */
[----:B------:R-:W-:Y:S01]  /*63c0*/  ULDC UR5, c[0x0][0x658] ;  /* 0x0001960000057ab9 */ /* 0x000fe20000000800 */
[----:B------:R-:W-:Y:S01]  /*63d0*/  UMOV UR11, 0xffffffff ;  /* 0xffffffff000b7882 */ /* 0x000fe20000000000 */
[----:B------:R-:W-:Y:S01]  /*63e0*/  UMOV UR15, 0x1 ;  /* 0x00000001000f7882 */ /* 0x000fe20000000000 */
[----:B------:R-:W-:Y:S01]  /*63f0*/  USHF.L.U32 UR11, UR11, UR5, URZ ;  /* 0x000000050b0b7299 */ /* 0x000fe2000800063f */
[----:B------:R-:W-:Y:S01]  /*6400*/  BSSY B0, `(.L_x_172) ;  /* 0x00000d8000007945 */ /* 0x000fe20003800000 */
[----:B------:R-:W-:Y:S01]  /*6410*/  ULDC UR9, c[0x0][0xc] ;  /* 0x0000030000097ab9 */ /* 0x000fe20000000800 */
[----:B------:R-:W-:Y:S01]  /*6420*/  ULDC UR12, c[0x0][0x10] ;  /* 0x00000400000c7ab9 */ /* 0x000fe20000000800 */
[----:B------:R-:W1:Y:S01]  /*6430*/  S2UR UR8, SR_CgaCtaId ;  /* 0x00000000000879c3 */ /* 0x000e620000008800 */
[----:B------:R-:W-:Y:S01]  /*6440*/  USHF.L.U32 UR5, UR15, UR5, URZ ;  /* 0x000000050f057299 */ /* 0x000fe2000800063f */
[----:B------:R-:W-:Y:S01]  /*6450*/  IMAD.MOV.U32 R10, RZ, RZ, 0x1 ;  /* 0x00000001ff0a7424 */ /* 0x000fe200078e00ff */
[----:B------:R-:W-:Y:S01]  /*6460*/  LOP3.LUT R9, R19, 0x2, RZ, 0xfc, !PT ;  /* 0x0000000213097812 */ /* 0x000fe200078efcff */
[----:B------:R-:W-:Y:S01]  /*6470*/  IMAD.MOV.U32 R12, RZ, RZ, RZ ;  /* 0x000000ffff0c7224 */ /* 0x000fe200078e00ff */
[----:B------:R-:W-:Y:S01]  /*6480*/  ULDC UR4, c[0x0][0x600] ;  /* 0x0001800000047ab9 */ /* 0x000fe20000000800 */
[----:B------:R-:W-:Y:S01]  /*6490*/  UMOV UR20, 0x55 ;  /* 0x0000005500147882 */ /* 0x000fe20000000000 */
[----:B------:R-:W-:Y:S01]  /*64a0*/  UIADD3 UR4, UR4, -0x1, URZ ;  /* 0xffffffff04047890 */ /* 0x000fe2000fffe03f */
[----:B------:R-:W-:Y:S01]  /*64b0*/  ULDC.64 UR28, c[0x0][0x198] ;  /* 0x00006600001c7ab9 */ /* 0x000fe20000000a00 */
[----:B0-----:R-:W-:-:S05]  /*64c0*/  VIADD R0, R0, 0x7f ;  /* 0x0000007f00007836 */ /* 0x001fca0000000000 */
[----:B------:R-:W-:Y:S01]  /*64d0*/  SHF.R.S32.HI R3, RZ, 0x1f, R0 ;  /* 0x0000001fff037819 */ /* 0x000fe20000011400 */
[----:B-1----:R-:W-:-:S03]  /*64e0*/  ULOP3.LUT UR10, UR8, 0x1, URZ, 0xc0, !UPT ;  /* 0x00000001080a7892 */ /* 0x002fc6000f8ec03f */
[----:B------:R-:W-:Y:S01]  /*64f0*/  LEA.HI R3, R3, R0, RZ, 0x7 ;  /* 0x0000000003037211 */ /* 0x000fe200078f38ff */
[----:B------:R-:W-:Y:S01]  /*6500*/  USHF.L.U32 UR7, UR8, 0xc, URZ ;  /* 0x0000000c08077899 */ /* 0x000fe2000800063f */
[----:B------:R-:W-:Y:S01]  /*6510*/  IMAD.MOV.U32 R0, RZ, RZ, 0x1 ;  /* 0x00000001ff007424 */ /* 0x000fe200078e00ff */
[----:B------:R-:W-:Y:S01]  /*6520*/  USHF.R.U32.HI UR27, URZ, 0x1, UR8 ;  /* 0x000000013f1b7899 */ /* 0x000fe20008011608 */
[----:B------:R-:W-:Y:S01]  /*6530*/  SHF.R.S32.HI R3, RZ, 0x7, R3 ;  /* 0x00000007ff037819 */ /* 0x000fe20000011403 */
[----:B------:R-:W-:Y:S02]  /*6540*/  USHF.L.U32 UR6, UR8, 0x5, URZ ;  /* 0x0000000508067899 */ /* 0x000fe4000800063f */
[----:B------:R-:W-:Y:S02]  /*6550*/  ULOP3.LUT UR8, UR8, 0xfffffffe, URZ, 0xc0, !UPT ;  /* 0xfffffffe08087892 */ /* 0x000fe4000f8ec03f */
[----:B------:R-:W-:Y:S01]  /*6560*/  UISETP.GT.U32.AND UP0, UPT, UR10, 0xffff, UPT ;  /* 0x0000ffff0a00788c */ /* 0x000fe2000bf04070 */
[----:B------:R-:W-:Y:S01]  /*6570*/  VIADD R8, R3, 0x1 ;  /* 0x0000000103087836 */ /* 0x000fe20000000000 */
[----:B------:R-:W-:-:S02]  /*6580*/  ULOP3.LUT UR13, UR7, 0x1000, URZ, 0xc0, !UPT ;  /* 0x00001000070d7892 */ /* 0x000fc4000f8ec03f */
[----:B------:R-:W-:Y:S02]  /*6590*/  ULOP3.LUT UR7, URZ, UR11, URZ, 0x33, !UPT ;  /* 0x0000000b3f077292 */ /* 0x000fe4000f8e333f */
[----:B------:R-:W-:Y:S02]  /*65a0*/  USHF.L.U32 UR14, UR15, UR8, URZ ;  /* 0x000000080f0e7299 */ /* 0x000fe4000800063f */
[----:B------:R-:W-:Y:S02]  /*65b0*/  ULOP3.LUT UR11, UR8, 0x1, URZ, 0xfc, !UPT ;  /* 0x00000001080b7892 */ /* 0x000fe4000f8efc3f */
[----:B------:R-:W-:Y:S02]  /*65c0*/  UIMAD.WIDE.U32 UR8, UR9, UR12, URZ ;  /* 0x0000000c090872a5 */ /* 0x000fe4000f8e003f */
[----:B------:R-:W-:Y:S01]  /*65d0*/  USEL UR10, UR10, 0xffff, !UP0 ;  /* 0x0000ffff0a0a7887 */ /* 0x000fe2000c000000 */
[----:B------:R-:W-:Y:S01]  /*65e0*/  ULDC UR12, c[0x0][0x14] ;  /* 0x00000500000c7ab9 */ /* 0x000fe20000000800 */
[----:B------:R-:W-:-:S02]  /*65f0*/  USHF.L.U32 UR11, UR15, UR11, URZ ;  /* 0x0000000b0f0b7299 */ /* 0x000fc4000800063f */
[----:B------:R-:W-:Y:S02]  /*6600*/  UIMAD.WIDE.U32 UR24, UR8, UR12, URZ ;  /* 0x0000000c081872a5 */ /* 0x000fe4000f8e003f */
[----:B------:R-:W-:Y:S02]  /*6610*/  UIMAD UR15, UR9, UR12, URZ ;  /* 0x0000000c090f72a4 */ /* 0x000fe4000f8e023f */
[----:B------:R-:W-:Y:S02]  /*6620*/  ULOP3.LUT UR10, UR10, 0xffff, URZ, 0xc0, !UPT ;  /* 0x0000ffff0a0a7892 */ /* 0x000fe4000f8ec03f */
[----:B------:R-:W-:Y:S02]  /*6630*/  ULEA UR30, UR27, 0x100, 0xd ;  /* 0x000001001b1e7891 */ /* 0x000fe4000f8e683f */
[----:B------:R-:W-:Y:S02]  /*6640*/  ULOP3.LUT UR6, UR6, 0x20, URZ, 0xc0, !UPT ;  /* 0x0000002006067892 */ /* 0x000fe4000f8ec03f */
[----:B------:R-:W-:-:S02]  /*6650*/  ULOP3.LUT UR13, UR13, 0x28100, URZ, 0xfc, !UPT ;  /* 0x000281000d0d7892 */ /* 0x000fc4000f8efc3f */
[----:B------:R-:W-:Y:S02]  /*6660*/  ULOP3.LUT UR14, UR14, UR11, URZ, 0xfc, !UPT ;  /* 0x0000000b0e0e7292 */ /* 0x000fe4000f8efc3f */
[----:B------:R-:W-:Y:S02]  /*6670*/  UIADD3 UR15, UR25, UR15, URZ ;  /* 0x0000000f190f7290 */ /* 0x000fe4000fffe03f */
[----:B------:R-:W-:-:S12]  /*6680*/  USHF.L.U32 UR20, UR20, UR10, URZ ;  /* 0x0000000a14147299 */ /* 0x000fd8000800063f */
.L_x_183:
[----:B------:R-:W-:-:S03]  /*6690*/  UMOV UR8, 0xffffffff ;  /* 0xffffffff00087882 */ /* 0x000fc60000000000 */
[----:B------:R-:W-:Y:S05]  /*66a0*/  BRA.DIV UR8, `(.L_x_173) ;  /* 0x0000000e08c47947 */ /* 0x000fea000b800000 */
[----:B------:R-:W-:-:S13]  /*66b0*/  ELECT P6, URZ, PT ;  /* 0x00000000003f782f */ /* 0x000fda00038c0000 */
.L_x_195:
[----:B------:R-:W0:Y:S01]  /*66c0*/  LDC R4, c[0x0][0x28c] ;  /* 0x0000a300ff047b82 */ /* 0x000e220000000800 */
[----:B------:R-:W-:Y:S01]  /*66d0*/  BSSY B1, `(.L_x_174) ;  /* 0x0000039000017945 */ /* 0x000fe20003800000 */
[----:B0-----:R-:W-:-:S13]  /*66e0*/  ISETP.LT.OR P6, PT, R4, 0x1, !P6 ;  /* 0x000000010400780c */ /* 0x001fda00077c1670 */
[----:B------:R-:W-:Y:S05]  /*66f0*/  @P6 BRA `(.L_x_175) ;  /* 0x0000000000d86947 */ /* 0x000fea0003800000 */
[----:B------:R-:W-:Y:S01]  /*6700*/  LEA R11, R11, UR27, 0x2 ;  /* 0x0000001b0b0b7c11 */ /* 0x000fe2000f8e10ff */
[----:B------:R-:W-:Y:S01]  /*6710*/  IMAD.MOV.U32 R22, RZ, RZ, RZ ;  /* 0x000000ffff167224 */ /* 0x000fe200078e00ff */
[----:B------:R-:W-:Y:S01]  /*6720*/  LEA R20, R20, UR6, 0x6 ;  /* 0x0000000614147c11 */ /* 0x000fe2000f8e30ff */
[----:B------:R-:W-:Y:S02]  /*6730*/  IMAD.MOV.U32 R4, RZ, RZ, R8 ;  /* 0x000000ffff047224 */ /* 0x000fe400078e0008 */
[----:B------:R-:W-:Y:S02]  /*6740*/  IMAD.MOV.U32 R5, RZ, RZ, R0 ;  /* 0x000000ffff057224 */ /* 0x000fe400078e0000 */
[----:B------:R-:W-:Y:S02]  /*6750*/  IMAD.MOV.U32 R6, RZ, RZ, R12 ;  /* 0x000000ffff067224 */ /* 0x000fe400078e000c */
[----:B------:R-:W-:-:S07]  /*6760*/  IMAD.SHL.U32 R15, R11, 0x40, RZ ;  /* 0x000000400b0f7824 */ /* 0x000fce00078e00ff */
.L_x_178:
[----:B------:R-:W0:Y:S01]  /*6770*/  S2R R14, SR_CgaCtaId ;  /* 0x00000000000e7919 */ /* 0x000e220000008800 */
[----:B------:R-:W-:Y:S02]  /*6780*/  MOV R7, 0x400 ;  /* 0x0000040000077802 */ /* 0x000fe40000000f00 */
[----:B------:R-:W-:-:S13]  /*6790*/  LOP3.LUT P1, RZ, R18, 0x7f, RZ, 0xc0, !PT ;  /* 0x0000007f12ff7812 */ /* 0x000fda000782c0ff */
[----:B------:R-:W1:Y:S01]  /*67a0*/  @!P1 LDC R11, c[0x0][0x500] ;  /* 0x00014000ff0b9b82 */ /* 0x000e620000000800 */
[----:B0-----:R-:W-:Y:S02]  /*67b0*/  LEA R21, R14, R7, 0x18 ;  /* 0x000000070e157211 */ /* 0x001fe400078ec0ff */
[----:B------:R-:W-:-:S03]  /*67c0*/  SHF.L.U32 R7, R5, 0x1f, RZ ;  /* 0x0000001f05077819 */ /* 0x000fc600000006ff */
[----:B------:R-:W-:-:S04]  /*67d0*/  IMAD R14, R6, 0x8, R21 ;  /* 0x00000008060e7824 */ /* 0x000fc800078e0215 */
[----:B------:R-:W0:Y:S02]  /*67e0*/  SYNCS.PHASECHK.TRANS64.TRYWAIT P0, [R14+URZ+0x28], R7 ;  /* 0x000028070e0075a7 */ /* 0x000e24000800017f */
[----:B01----:R-:W-:Y:S05]  /*67f0*/  @!P0 BRA `(.L_x_176) ;  /* 0x0000000c00908947 */ /* 0x003fea0003800000 */
.L_x_196:
[----:B0-----:R-:W-:Y:S01]  /*6800*/  PRMT R7, R9, 0x9910, RZ ;  /* 0x0000991009077816 */ /* 0x001fe200000000ff */
[----:B------:R0:W-:Y:S03]  /*6810*/  @!P1 SYNCS.ARRIVE.TRANS64 RZ, [R14+URZ], R11 ;  /* 0x0000000b0eff99a7 */ /* 0x0001e6000800003f */
[----:B------:R-:W-:-:S13]  /*6820*/  ISETP.NE.AND P0, PT, R7, 0x2, PT ;  /* 0x000000020700780c */ /* 0x000fda0003f05270 */
[----:B0-----:R-:W-:Y:S05]  /*6830*/  @P0 BRA `(.L_x_177) ;  /* 0x0000000000040947 */ /* 0x001fea0003800000 */
[----:B------:R-:W-:Y:S01]  /*6840*/  BPT.TRAP 0x1 ;  /* 0x000000040000795c */ /* 0x000fe20000300000 */
.L_x_177:
[----:B------:R-:W-:Y:S01]  /*6850*/  R2UR UR11, R6 ;  /* 0x00000000060b72ca */ /* 0x000fe200000e0000 */
[----:B------:R-:W-:Y:S01]  /*6860*/  VIADD R4, R4, 0xffffffff ;  /* 0xffffffff04047836 */ /* 0x000fe20000000000 */
[----:B------:R-:W-:Y:S01]  /*6870*/  R2UR UR22, R21 ;  /* 0x00000000151672ca */ /* 0x000fe200000e0000 */
[----:B------:R-:W-:Y:S01]  /*6880*/  UIADD3 UR16, UP0, UR28, 0xf0, URZ ;  /* 0x000000f01c107890 */ /* 0x000fe2000ff1e03f */
[----:B------:R-:W-:Y:S01]  /*6890*/  R2UR UR23, R15 ;  /* 0x000000000f1772ca */ /* 0x000fe200000e0000 */
[----:B------:R-:W-:Y:S01]  /*68a0*/  UIADD3 UR32, UP1, UR28, 0x1f0, URZ ;  /* 0x000001f01c207890 */ /* 0x000fe2000ff3e03f */
[----:B------:R-:W-:Y:S01]  /*68b0*/  R2UR UR9, R14 ;  /* 0x000000000e0972ca */ /* 0x000fe200000e0000 */
[----:B------:R-:W-:Y:S01]  /*68c0*/  UIADD3.X UR17, URZ, UR29, URZ, UP0, !UPT ;  /* 0x0000001d3f117290 */ /* 0x000fe200087fe43f */
[----:B------:R-:W-:Y:S01]  /*68d0*/  R2UR UR10, R22 ;  /* 0x00000000160a72ca */ /* 0x000fe200000e0000 */
[----:B------:R-:W-:Y:S01]  /*68e0*/  UPRMT UR21, URZ, 0x5410, UR20 ;  /* 0x000054103f157896 */ /* 0x000fe20008000014 */
[----:B------:R-:W-:Y:S01]  /*68f0*/  R2UR UR12, R13 ;  /* 0x000000000d0c72ca */ /* 0x000fe200000e0000 */
[----:B------:R-:W-:Y:S01]  /*6900*/  VIADD R6, R6, 0x1 ;  /* 0x0000000106067836 */ /* 0x000fe20000000000 */
[----:B------:R-:W-:Y:S01]  /*6910*/  R2UR UR26, R20 ;  /* 0x00000000141a72ca */ /* 0x000fe200000e0000 */
[----:B------:R-:W-:Y:S01]  /*6920*/  ULEA UR8, UR11, UR30, 0xf ;  /* 0x0000001e0b087291 */ /* 0x000fe2000f8e783f */
[----:B------:R-:W-:Y:S01]  /*6930*/  ISETP.GT.AND P1, PT, R4, 0x1, PT ;  /* 0x000000010400780c */ /* 0x000fe20003f24270 */
[----:B------:R-:W-:Y:S01]  /*6940*/  ULEA UR11, UR11, UR13, 0xd ;  /* 0x0000000d0b0b7291 */ /* 0x000fe2000f8e683f */
[----:B------:R-:W-:Y:S01]  /*6950*/  ISETP.NE.AND P0, PT, R6, 0x5, PT ;  /* 0x000000050600780c */ /* 0x000fe20003f05270 */
[----:B------:R-:W-:Y:S01]  /*6960*/  UIADD3 UR8, UR22, UR8, URZ ;  /* 0x0000000816087290 */ /* 0x000fe2000fffe03f */
[----:B------:R-:W-:Y:S01]  /*6970*/  VIADD R22, R22, 0x80 ;  /* 0x0000008016167836 */ /* 0x000fe20000000000 */
[----:B------:R-:W-:Y:S01]  /*6980*/  UIADD3 UR22, UR22, UR11, URZ ;  /* 0x0000000b16167290 */ /* 0x000fe2000fffe03f */
[----:B------:R-:W-:Y:S01]  /*6990*/  SEL R14, RZ, 0x1, P0 ;  /* 0x00000001ff0e7807 */ /* 0x000fe20000000000 */
[----:B------:R-:W-:Y:S01]  /*69a0*/  UPRMT UR31, URZ, 0x5410, UR14 ;  /* 0x000054103f1f7896 */ /* 0x000fe2000800000e */
[----:B------:R-:W-:Y:S01]  /*69b0*/  SEL R6, R6, RZ, P0 ;  /* 0x000000ff06067207 */ /* 0x000fe20000000000 */
[----:B------:R-:W-:Y:S01]  /*69c0*/  UIADD3.X UR33, URZ, UR29, URZ, UP1, !UPT ;  /* 0x0000001d3f217290 */ /* 0x000fe20008ffe43f */
[----:B------:R-:W-:Y:S01]  /*69d0*/  LOP3.LUT R5, R5, R14, RZ, 0x3c, !PT ;  /* 0x0000000e05057212 */ /* 0x000fe200078e3cff */
[----:B------:R-:W-:Y:S01]  /*69e0*/  UMOV UR18, 0x0 ;  /* 0x0000000000127882 */ /* 0x000fe20000000000 */
[----:B------:R-:W-:Y:S01]  /*69f0*/  UMOV UR19, 0x10000000 ;  /* 0x1000000000137882 */ /* 0x000fe20000000000 */
[----:B------:R-:W-:-:S02]  /*6a00*/  UMOV UR11, UR23 ;  /* 0x00000017000b7c82 */ /* 0x000fc40008000000 */
[----:B------:R0:W-:Y:S02]  /*6a10*/  UTMALDG.3D.MULTICAST [UR8], [UR16], UR21, desc[UR18] ;  /* 0x00001208100073b4 */ /* 0x0001e40008011815 */
[----:B0-----:R-:W-:Y:S01]  /*6a20*/  UMOV UR8, UR22 ;  /* 0x0000001600087c82 */ /* 0x001fe20008000000 */
[----:B------:R-:W-:Y:S02]  /*6a30*/  UMOV UR11, UR26 ;  /* 0x0000001a000b7c82 */ /* 0x000fe40008000000 */
[----:B------:R0:W-:Y:S02]  /*6a40*/  UTMALDG.3D.MULTICAST [UR8], [UR32], UR31, desc[UR18] ;  /* 0x00001208200073b4 */ /* 0x0001e4000801181f */
[----:B0-----:R-:W-:Y:S05]  /*6a50*/  @P1 BRA `(.L_x_178) ;  /* 0xfffffffc00441947 */ /* 0x001fea000383ffff */
.L_x_175:
[----:B------:R-:W-:Y:S05]  /*6a60*/  BSYNC B1 ;  /* 0x0000000000017941 */ /* 0x000fea0003800000 */
.L_x_174:
[----:B------:R-:W-:Y:S01]  /*6a70*/  LOP3.LUT P1, RZ, R10, 0xff, RZ, 0xc0, !PT ;  /* 0x000000ff0aff7812 */ /* 0x000fe2000782c0ff */
[C---:B------:R-:W-:Y:S01]  /*6a80*/  IMAD.IADD R12, R3.reuse, 0x1, R12 ;  /* 0x00000001030c7824 */ /* 0x040fe200078e020c */
[----:B------:R-:W-:Y:S01]  /*6a90*/  ULDC.64 UR8, c[0x0][0x650] ;  /* 0x0001940000087ab9 */ /* 0x000fe20000000a00 */
[C---:B------:R-:W-:Y:S01]  /*6aa0*/  ISETP.GE.U32.AND P2, PT, R3.reuse, 0x5, PT ;  /* 0x000000050300780c */ /* 0x040fe20003f46070 */
[----:B------:R-:W-:Y:S01]  /*6ab0*/  BSSY B1, `(.L_x_179) ;  /* 0x000006a000017945 */ /* 0x000fe20003800000 */
[----:B------:R-:W-:Y:S01]  /*6ac0*/  IMAD.MOV.U32 R11, RZ, RZ, -0x1 ;  /* 0xffffffffff0b7424 */ /* 0x000fe200078e00ff */
[----:B------:R-:W-:Y:S01]  /*6ad0*/  ISETP.GT.U32.AND P0, PT, R12, 0x4, PT ;  /* 0x000000040c00780c */ /* 0x000fe20003f04070 */
[----:B------:R-:W-:Y:S01]  /*6ae0*/  IMAD.MOV.U32 R20, RZ, RZ, -0x1 ;  /* 0xffffffffff147424 */ /* 0x000fe200078e00ff */
[----:B------:R-:W-:Y:S01]  /*6af0*/  PRMT R10, RZ, 0x7610, R10 ;  /* 0x00007610ff0a7816 */ /* 0x000fe2000000000a */
[----:B------:R-:W-:Y:S01]  /*6b00*/  IMAD.MOV.U32 R13, RZ, RZ, -0x1 ;  /* 0xffffffffff0d7424 */ /* 0x000fe200078e00ff */
[----:B------:R-:W-:-:S03]  /*6b10*/  ISETP.LT.U32.AND P0, PT, R3, 0x5, P0 ;  /* 0x000000050300780c */ /* 0x000fc60000701070 */
[----:B------:R-:W0:Y:S01]  /*6b20*/  @P1 S2R R5, SR_CgaCtaId ;  /* 0x0000000000051919 */ /* 0x000e220000008800 */
[----:B------:R-:W-:-:S04]  /*6b30*/  @P1 MOV R4, 0x400 ;  /* 0x0000040000041802 */ /* 0x000fc80000000f00 */
[----:B0-----:R-:W-:Y:S01]  /*6b40*/  @P1 LEA R6, R5, R4, 0x18 ;  /* 0x0000000405061211 */ /* 0x001fe200078ec0ff */
[----:B------:R-:W-:-:S03]  /*6b50*/  IMAD.WIDE.U32 R4, R12, -0x33333333, RZ ;  /* 0xcccccccd0c047825 */ /* 0x000fc600078e00ff */
[----:B------:R0:W-:Y:S01]  /*6b60*/  @P1 SYNCS.ARRIVE.TRANS64.A1T0 RZ, [R6+URZ+0x68], RZ ;  /* 0x000068ff06ff19a7 */ /* 0x0001e2000810003f */
[----:B------:R-:W-:Y:S02]  /*6b70*/  IADD3 R16, P1, R16, UR24, RZ ;  /* 0x0000001810107c10 */ /* 0x000fe4000ff3e0ff */
[----:B------:R-:W-:Y:S02]  /*6b80*/  SHF.R.U32.HI R7, RZ, 0x2, R5 ;  /* 0x00000002ff077819 */ /* 0x000fe40000011605 */
[----:B------:R-:W-:Y:S02]  /*6b90*/  SEL R5, RZ, 0x1, !P0 ;  /* 0x00000001ff057807 */ /* 0x000fe40004000000 */
[----:B------:R-:W-:Y:S01]  /*6ba0*/  IADD3.X R17, R17, UR15, RZ, P1, !PT ;  /* 0x0000000f11117c10 */ /* 0x000fe20008ffe4ff */
[----:B------:R-:W-:Y:S01]  /*6bb0*/  IMAD R12, R7, -0x5, R12 ;  /* 0xfffffffb070c7824 */ /* 0x000fe200078e020c */
[----:B------:R-:W-:Y:S02]  /*6bc0*/  ISETP.GE.U32.AND P0, PT, R16, UR8, PT ;  /* 0x0000000810007c0c */ /* 0x000fe4000bf06070 */
[----:B------:R-:W-:-:S02]  /*6bd0*/  LOP3.LUT R0, R0, R5, RZ, 0x3c, !PT ;  /* 0x0000000500007212 */ /* 0x000fc400078e3cff */
[----:B------:R-:W-:Y:S02]  /*6be0*/  ISETP.GE.U32.AND.EX P0, PT, R17, UR9, PT, P0 ;  /* 0x0000000911007c0c */ /* 0x000fe4000bf06100 */
[----:B------:R-:W-:Y:S02]  /*6bf0*/  @P2 LOP3.LUT R0, R0, 0x1, R7, 0x78, !PT ;  /* 0x0000000100002812 */ /* 0x000fe400078e7807 */
[----:B------:R-:W-:-:S09]  /*6c00*/  PRMT R4, RZ, 0x7610, R4 ;  /* 0x00007610ff047816 */ /* 0x000fd20000000004 */
[----:B0-----:R-:W-:Y:S05]  /*6c10*/  @P0 BRA `(.L_x_180) ;  /* 0x00000004004c0947 */ /* 0x001fea0003800000 */
[----:B------:R-:W0:Y:S01]  /*6c20*/  S2R R14, SR_CTAID.X ;  /* 0x00000000000e7919 */ /* 0x000e220000002500 */
[----:B------:R-:W-:Y:S01]  /*6c30*/  ULDC.64 UR8, c[0x0][0x628] ;  /* 0x00018a0000087ab9 */ /* 0x000fe20000000a00 */
[----:B------:R-:W1:Y:S01]  /*6c40*/  LDC R15, c[0x0][0x144] ;  /* 0x00005100ff0f7b82 */ /* 0x000e620000000800 */
[----:B------:R-:W-:Y:S01]  /*6c50*/  ISETP.NE.U32.AND P0, PT, RZ, UR8, PT ;  /* 0x00000008ff007c0c */ /* 0x000fe2000bf05070 */
[----:B------:R-:W2:Y:S01]  /*6c60*/  S2R R11, SR_CTAID.Y ;  /* 0x00000000000b7919 */ /* 0x000ea20000002600 */
[----:B------:R-:W-:Y:S01]  /*6c70*/  ULDC UR10, c[0x0][0x150] ;  /* 0x00005400000a7ab9 */ /* 0x000fe20000000800 */
[----:B------:R-:W-:Y:S01]  /*6c80*/  ULDC UR11, c[0x0][0x630] ;  /* 0x00018c00000b7ab9 */ /* 0x000fe20000000800 */
[----:B------:R-:W-:Y:S01]  /*6c90*/  ISETP.NE.AND.EX P0, PT, RZ, UR9, PT, P0 ;  /* 0x00000009ff007c0c */ /* 0x000fe2000bf05300 */
[----:B------:R-:W-:Y:S01]  /*6ca0*/  IMAD.MOV.U32 R4, RZ, RZ, R16 ;  /* 0x000000ffff047224 */ /* 0x000fe200078e0010 */
[----:B0-----:R-:W-:-:S05]  /*6cb0*/  I2FP.F32.U32 R5, R14 ;  /* 0x0000000e00057245 */ /* 0x001fca0000201000 */
[----:B------:R-:W-:Y:S01]  /*6cc0*/  FMUL R20, R5, UR10 ;  /* 0x0000000a05147c20 */ /* 0x000fe20008400000 */
[----:B------:R-:W-:-:S05]  /*6cd0*/  IMAD.MOV.U32 R5, RZ, RZ, R17 ;  /* 0x000000ffff057224 */ /* 0x000fca00078e0011 */
[----:B--2---:R-:W-:Y:S05]  /*6ce0*/  @!P0 BRA `(.L_x_181) ;  /* 0x0000000000288947 */ /* 0x004fea0003800000 */
[----:B------:R-:W-:Y:S02]  /*6cf0*/  ULDC UR10, c[0x0][0x634] ;  /* 0x00018d00000a7ab9 */ /* 0x000fe40000000800 */
[----:B------:R-:W-:-:S05]  /*6d00*/  IADD3 R5, P0, R16, UR10, RZ ;  /* 0x0000000a10057c10 */ /* 0x000fca000ff1e0ff */
[----:B------:R-:W-:-:S04]  /*6d10*/  IMAD.X R13, RZ, RZ, R17, P0 ;  /* 0x000000ffff0d7224 */ /* 0x000fc800000e0611 */
[----:B------:R-:W-:-:S04]  /*6d20*/  IMAD.WIDE.U32 R6, R13, UR8, RZ ;  /* 0x000000080d067c25 */ /* 0x000fc8000f8e00ff */
[----:B------:R-:W-:-:S04]  /*6d30*/  IMAD.WIDE.U32 R6, P0, R5, UR9, R6 ;  /* 0x0000000905067c25 */ /* 0x000fc8000f800006 */
[----:B------:R-:W-:-:S04]  /*6d40*/  IMAD.WIDE.U32 R4, R5, UR8, RZ ;  /* 0x0000000805047c25 */ /* 0x000fc8000f8e00ff */
[----:B------:R-:W-:Y:S01]  /*6d50*/  IMAD.MOV.U32 R4, RZ, RZ, R7 ;  /* 0x000000ffff047224 */ /* 0x000fe200078e0007 */
[----:B------:R-:W-:Y:S01]  /*6d60*/  IADD3 RZ, P1, R5, R6, RZ ;  /* 0x0000000605ff7210 */ /* 0x000fe20007f3e0ff */
[----:B------:R-:W-:-:S04]  /*6d70*/  IMAD.X R5, RZ, RZ, RZ, P0 ;  /* 0x000000ffff057224 */ /* 0x000fc800000e06ff */
[----:B------:R-:W-:-:S08]  /*6d80*/  IMAD.WIDE.U32.X R4, R13, UR9, R4, P1 ;  /* 0x000000090d047c25 */ /* 0x000fd000088e0404 */
.L_x_181:
[--C-:B------:R-:W-:Y:S01]  /*6d90*/  SHF.R.U64 R13, R4, UR11, R5.reuse ;  /* 0x0000000b040d7c19 */ /* 0x100fe20008001205 */
[----:B------:R-:W0:Y:S01]  /*6da0*/  F2I.U32.TRUNC.NTZ R20, R20 ;  /* 0x0000001400147305 */ /* 0x000e22000020f000 */
[----:B------:R-:W-:Y:S01]  /*6db0*/  SHF.R.U32.HI R4, RZ, UR11, R5 ;  /* 0x0000000bff047c19 */ /* 0x000fe20008011605 */
[----:B------:R-:W-:Y:S01]  /*6dc0*/  ULDC.64 UR8, c[0x0][0x620] ;  /* 0x0001880000087ab9 */ /* 0x000fe20000000a00 */
[----:B------:R-:W-:Y:S01]  /*6dd0*/  IADD3 R7, P0, RZ, -R13, RZ ;  /* 0x8000000dff077210 */ /* 0x000fe20007f1e0ff */
[----:B------:R-:W-:Y:S01]  /*6de0*/  ULDC.64 UR10, c[0x0][0x640] ;  /* 0x00019000000a7ab9 */ /* 0x000fe20000000a00 */
[----:B------:R-:W2:Y:S03]  /*6df0*/  LDC R22, c[0x0][0x148] ;  /* 0x00005200ff167b82 */ /* 0x000ea60000000800 */
[----:B------:R-:W-:Y:S01]  /*6e00*/  IMAD.X R4, RZ, RZ, ~R4, P0 ;  /* 0x000000ffff047224 */ /* 0x000fe200000e0e04 */
[----:B------:R-:W-:-:S03]  /*6e10*/  ISETP.NE.U32.AND P0, PT, RZ, UR10, PT ;  /* 0x0000000aff007c0c */ /* 0x000fc6000bf05070 */
[----:B------:R-:W-:Y:S01]  /*6e20*/  IMAD R6, R4, UR8, RZ ;  /* 0x0000000804067c24 */ /* 0x000fe2000f8e02ff */
[----:B------:R-:W-:Y:S01]  /*6e30*/  ISETP.NE.AND.EX P0, PT, RZ, UR11, PT, P0 ;  /* 0x0000000bff007c0c */ /* 0x000fe2000bf05300 */
[----:B------:R-:W-:Y:S01]  /*6e40*/  IMAD.WIDE.U32 R4, R7, UR8, R16 ;  /* 0x0000000807047c25 */ /* 0x000fe2000f8e0010 */
[----:B------:R-:W-:-:S03]  /*6e50*/  ULDC UR8, c[0x0][0x618] ;  /* 0x0001860000087ab9 */ /* 0x000fc60000000800 */
[----:B------:R-:W-:Y:S01]  /*6e60*/  IMAD R7, R7, UR9, R6 ;  /* 0x0000000907077c24 */ /* 0x000fe2000f8e0206 */
[----:B------:R-:W-:Y:S01]  /*6e70*/  ULDC UR9, c[0x0][0x154] ;  /* 0x0000550000097ab9 */ /* 0x000fe20000000800 */
[----:B0-----:R-:W-:Y:S02]  /*6e80*/  IMAD.MOV R6, RZ, RZ, -R20 ;  /* 0x000000ffff067224 */ /* 0x001fe400078e0a14 */
[----:B------:R-:W-:Y:S02]  /*6e90*/  IMAD.IADD R5, R5, 0x1, R7 ;  /* 0x0000000105057824 */ /* 0x000fe400078e0207 */
[----:B-1----:R-:W-:Y:S01]  /*6ea0*/  IMAD R14, R15, R6, R14 ;  /* 0x000000060f0e7224 */ /* 0x002fe200078e020e */
[----:B------:R-:W-:Y:S02]  /*6eb0*/  I2FP.F32.U32 R6, R11 ;  /* 0x0000000b00067245 */ /* 0x000fe40000201000 */
[--C-:B------:R-:W-:Y:S02]  /*6ec0*/  SHF.R.U64 R15, R4, UR8, R5.reuse ;  /* 0x00000008040f7c19 */ /* 0x100fe40008001205 */
[----:B------:R-:W-:Y:S01]  /*6ed0*/  SHF.R.U32.HI R4, RZ, UR8, R5 ;  /* 0x00000008ff047c19 */ /* 0x000fe20008011605 */
[----:B------:R-:W-:Y:S01]  /*6ee0*/  FMUL R6, R6, UR9 ;  /* 0x0000000906067c20 */ /* 0x000fe20008400000 */
[----:B------:R-:W-:-:S02]  /*6ef0*/  ULDC UR8, c[0x0][0x608] ;  /* 0x0001820000087ab9 */ /* 0x000fc40000000800 */
[--C-:B------:R-:W-:Y:S01]  /*6f00*/  SHF.R.U64 R21, R15, UR8, R4.reuse ;  /* 0x000000080f157c19 */ /* 0x100fe20008001204 */
[----:B------:R0:W1:Y:S01]  /*6f10*/  F2I.U32.TRUNC.NTZ R24, R6 ;  /* 0x0000000600187305 */ /* 0x000062000020f000 */
[----:B------:R-:W-:Y:S01]  /*6f20*/  SHF.R.U32.HI R4, RZ, UR8, R4 ;  /* 0x00000008ff047c19 */ /* 0x000fe20008011604 */
[----:B------:R-:W-:-:S03]  /*6f30*/  ULDC UR8, c[0x0][0x658] ;  /* 0x0001960000087ab9 */ /* 0x000fc60000000800 */
[--C-:B------:R-:W-:Y:S02]  /*6f40*/  SHF.R.U64 R20, R21, UR8, R4.reuse ;  /* 0x0000000815147c19 */ /* 0x100fe40008001204 */
[----:B------:R-:W-:-:S03]  /*6f50*/  SHF.R.U32.HI R23, RZ, UR8, R4 ;  /* 0x00000008ff177c19 */ /* 0x000fc60008011604 */
[----:B------:R-:W-:Y:S02]  /*6f60*/  IMAD.MOV.U32 R4, RZ, RZ, R20 ;  /* 0x000000ffff047224 */ /* 0x000fe400078e0014 */
[----:B------:R-:W-:Y:S01]  /*6f70*/  IMAD.MOV.U32 R5, RZ, RZ, R23 ;  /* 0x000000ffff057224 */ /* 0x000fe200078e0017 */
[----:B0-----:R-:W-:Y:S06]  /*6f80*/  @!P0 BRA `(.L_x_182) ;  /* 0x0000000000288947 */ /* 0x001fec0003800000 */
        /* <DEDUP_REMOVED lines=10> */
.L_x_182:
[----:B------:R-:W-:Y:S01]  /*7030*/  ISETP.NE.AND P0, PT, R2, 0x1, PT ;  /* 0x000000010200780c */ /* 0x000fe20003f05270 */
[----:B------:R-:W-:Y:S01]  /*7040*/  ULDC UR8, c[0x0][0x648] ;  /* 0x0001920000087ab9 */ /* 0x000fe20000000800 */
[----:B-1----:R-:W-:Y:S01]  /*7050*/  IMAD.MOV R24, RZ, RZ, -R24 ;  /* 0x000000ffff187224 */ /* 0x002fe200078e0a18 */
[----:B------:R-:W-:Y:S01]  /*7060*/  SHF.R.U64 R4, R4, UR8, R5 ;  /* 0x0000000804047c19 */ /* 0x000fe20008001205 */
[----:B------:R-:W-:Y:S01]  /*7070*/  ULDC UR8, c[0x0][0x638] ;  /* 0x00018e0000087ab9 */ /* 0x000fe20000000800 */
[----:B------:R-:W-:Y:S01]  /*7080*/  LOP3.LUT R21, R21, UR7, RZ, 0xc0, !PT ;  /* 0x0000000715157c12 */ /* 0x000fe2000f8ec0ff */
[----:B------:R-:W-:Y:S02]  /*7090*/  ULDC UR9, c[0x0][0x610] ;  /* 0x0001840000097ab9 */ /* 0x000fe40000000800 */
[----:B------:R-:W-:Y:S02]  /*70a0*/  IMAD.MOV R5, RZ, RZ, -R4 ;  /* 0x000000ffff057224 */ /* 0x000fe400078e0a04 */
[----:B------:R-:W-:-:S02]  /*70b0*/  IMAD R21, R4, UR5, R21 ;  /* 0x0000000504157c24 */ /* 0x000fc4000f8e0215 */
[----:B------:R-:W-:Y:S01]  /*70c0*/  IMAD R20, R5, UR8, R20 ;  /* 0x0000000805147c24 */ /* 0x000fe2000f8e0214 */
[----:B------:R-:W-:Y:S01]  /*70d0*/  ULDC UR8, c[0x0][0x600] ;  /* 0x0001800000087ab9 */ /* 0x000fe20000000800 */
[----:B--2---:R-:W-:Y:S01]  /*70e0*/  @P0 IMAD R14, R22, R24, R11 ;  /* 0x00000018160e0224 */ /* 0x004fe200078e020b */
[----:B------:R-:W-:Y:S01]  /*70f0*/  LOP3.LUT R11, R15, UR4, RZ, 0xc0, !PT ;  /* 0x000000040f0b7c12 */ /* 0x000fe2000f8ec0ff */
[----:B------:R-:W-:Y:S02]  /*7100*/  IMAD.MOV.U32 R4, RZ, RZ, 0x1 ;  /* 0x00000001ff047424 */ /* 0x000fe400078e00ff */
[----:B------:R-:W-:Y:S02]  /*7110*/  IMAD R14, R21, UR9, R14 ;  /* 0x00000009150e7c24 */ /* 0x000fe4000f8e020e */
[----:B------:R-:W-:-:S05]  /*7120*/  IMAD R11, R20, UR8, R11 ;  /* 0x00000008140b7c24 */ /* 0x000fca000f8e020b */
[----:B------:R-:W-:Y:S02]  /*7130*/  SEL R20, R11, R14, !P0 ;  /* 0x0000000e0b147207 */ /* 0x000fe40004000000 */
[----:B------:R-:W-:-:S07]  /*7140*/  SEL R11, R14, R11, !P0 ;  /* 0x0000000b0e0b7207 */ /* 0x000fce0004000000 */
.L_x_180:
[----:B------:R-:W-:Y:S05]  /*7150*/  BSYNC B1 ;  /* 0x0000000000017941 */ /* 0x000fea0003800000 */
.L_x_179:
[----:B------:R-:W-:-:S13]  /*7160*/  LOP3.LUT P0, RZ, R4, 0xff, RZ, 0xc0, !PT ;  /* 0x000000ff04ff7812 */ /* 0x000fda000780c0ff */
[----:B------:R-:W-:Y:S05]  /*7170*/  @P0 BRA `(.L_x_183) ;  /* 0xfffffff400440947 */ /* 0x000fea000383ffff */
[----:B------:R-:W-:Y:S05]  /*7180*/  BSYNC B0 ;  /* 0x0000000000007941 */ /* 0x000fea0003800000 */
.L_x_172:
[----:B------:R-:W-:-:S03]  /*7190*/  UMOV UR8, 0xffffffff ;  /* 0xffffffff00087882 */ /* 0x000fc60000000000 */
[----:B------:R-:W-:Y:S05]  /*71a0*/  BRA.DIV UR8, `(.L_x_184) ;  /* 0x0000000608387947 */ /* 0x000fea000b800000 */
[----:B------:R-:W-:-:S13]  /*71b0*/  ELECT P6, URZ, PT ;  /* 0x00000000003f782f */ /* 0x000fda00038c0000 */
.L_x_199:
[----:B------:R-:W-:Y:S04]  /*71c0*/  BSSY B0, `(.L_x_185) ;  /* 0x0000034000007945 */ /* 0x000fe80003800000 */
[----:B------:R-:W-:Y:S05]  /*71d0*/  @!P6 BRA `(.L_x_186) ;  /* 0x0000000000c8e947 */ /* 0x000fea0003800000 */
[----:B------:R-:W-:-:S04]  /*71e0*/  LOP3.LUT R19, R19, 0x2, RZ, 0xfc, !PT ;  /* 0x0000000213137812 */ /* 0x000fc800078efcff */
[----:B------:R-:W-:-:S13]  /*71f0*/  ISETP.NE.AND P0, PT, R19, 0x3, PT ;  /* 0x000000031300780c */ /* 0x000fda0003f05270 */
[----:B------:R-:W-:Y:S05]  /*7200*/  @!P0 BRA `(.L_x_187) ;  /* 0x0000000000048947 */ /* 0x000fea0003800000 */
[----:B------:R-:W-:Y:S01]  /*7210*/  BPT.TRAP 0x1 ;  /* 0x000000040000795c */ /* 0x000fe20000300000 */
.L_x_187:
[----:B------:R-:W0:Y:S01]  /*7220*/  S2R R3, SR_CgaCtaId ;  /* 0x0000000000037919 */ /* 0x000e220000008800 */
[----:B------:R-:W-:-:S04]  /*7230*/  MOV R2, 0x400 ;  /* 0x0000040000027802 */ /* 0x000fc80000000f00 */
[----:B0-----:R-:W-:Y:S02]  /*7240*/  LEA R3, R3, R2, 0x18 ;  /* 0x0000000203037211 */ /* 0x001fe400078ec0ff */
[----:B------:R-:W-:-:S03]  /*7250*/  SHF.L.U32 R2, R0, 0x1f, RZ ;  /* 0x0000001f00027819 */ /* 0x000fc600000006ff */
[----:B------:R-:W-:-:S04]  /*7260*/  VIADD R3, R3, 0x28 ;  /* 0x0000002803037836 */ /* 0x000fc80000000000 */
[C---:B------:R-:W-:Y:S02]  /*7270*/  IMAD R7, R12.reuse, 0x8, R3 ;  /* 0x000000080c077824 */ /* 0x040fe400078e0203 */
[----:B------:R-:W-:Y:S02]  /*7280*/  VIADD R12, R12, 0x1 ;  /* 0x000000010c0c7836 */ /* 0x000fe40000000000 */
[----:B------:R-:W0:Y:S03]  /*7290*/  SYNCS.PHASECHK.TRANS64.TRYWAIT P0, [R7+URZ], R2 ;  /* 0x00000002070075a7 */ /* 0x000e26000800017f */
[----:B------:R-:W-:-:S04]  /*72a0*/  ISETP.NE.AND P1, PT, R12, 0x5, PT ;  /* 0x000000050c00780c */ /* 0x000fc80003f25270 */
[----:B------:R-:W-:Y:S02]  /*72b0*/  SEL R5, RZ, 0x1, P1 ;  /* 0x00000001ff057807 */ /* 0x000fe40000800000 */
[----:B------:R-:W-:Y:S02]  /*72c0*/  SEL R12, R12, RZ, P1 ;  /* 0x000000ff0c0c7207 */ /* 0x000fe40000800000 */
[----:B------:R-:W-:-:S03]  /*72d0*/  LOP3.LUT R5, R0, R5, RZ, 0x3c, !PT ;  /* 0x0000000500057212 */ /* 0x000fc600078e3cff */
[----:B------:R-:W-:Y:S01]  /*72e0*/  IMAD R9, R12, 0x8, R3 ;  /* 0x000000080c097824 */ /* 0x000fe200078e0203 */
[----:B------:R-:W-:Y:S01]  /*72f0*/  SHF.L.U32 R4, R5, 0x1f, RZ ;  /* 0x0000001f05047819 */ /* 0x000fe200000006ff */
[----:B0-----:R-:W-:Y:S06]  /*7300*/  @!P0 BRA `(.L_x_188) ;  /* 0x0000000400008947 */ /* 0x001fec0003800000 */
.L_x_200:
[----:B------:R-:W1:Y:S01]  /*7310*/  SYNCS.PHASECHK.TRANS64.TRYWAIT P0, [R9+URZ], R4 ;  /* 0x00000004090075a7 */ /* 0x000e62000800017f */
[----:B------:R-:W-:-:S05]  /*7320*/  VIADD R0, R12, 0x1 ;  /* 0x000000010c007836 */ /* 0x000fca0000000000 */
[----:B------:R-:W-:-:S04]  /*7330*/  ISETP.NE.AND P1, PT, R0, 0x5, PT ;  /* 0x000000050000780c */ /* 0x000fc80003f25270 */
[----:B0-----:R-:W-:Y:S02]  /*7340*/  SEL R2, RZ, 0x1, P1 ;  /* 0x00000001ff027807 */ /* 0x001fe40000800000 */
[----:B------:R-:W-:Y:S02]  /*7350*/  SEL R0, R0, RZ, P1 ;  /* 0x000000ff00007207 */ /* 0x000fe40000800000 */
[----:B------:R-:W-:-:S03]  /*7360*/  LOP3.LUT R7, R5, R2, RZ, 0x3c, !PT ;  /* 0x0000000205077212 */ /* 0x000fc600078e3cff */
[----:B------:R-:W-:Y:S01]  /*7370*/  IMAD R6, R0, 0x8, R3 ;  /* 0x0000000800067824 */ /* 0x000fe200078e0203 */
[----:B------:R-:W-:Y:S01]  /*7380*/  SHF.L.U32 R5, R7, 0x1f, RZ ;  /* 0x0000001f07057819 */ /* 0x000fe200000006ff */
[----:B-1----:R-:W-:Y:S06]  /*7390*/  @!P0 BRA `(.L_x_189) ;  /* 0x0000000000f08947 */ /* 0x002fec0003800000 */
.L_x_201:
[----:B------:R-:W1:Y:S01]  /*73a0*/  SYNCS.PHASECHK.TRANS64.TRYWAIT P0, [R6+URZ], R5 ;  /* 0x00000005060075a7 */ /* 0x000e62000800017f */
[----:B------:R-:W-:-:S05]  /*73b0*/  VIADD R0, R0, 0x1 ;  /* 0x0000000100007836 */ /* 0x000fca0000000000 */
[----:B------:R-:W-:-:S04]  /*73c0*/  ISETP.NE.AND P1, PT, R0, 0x5, PT ;  /* 0x000000050000780c */ /* 0x000fc80003f25270 */
[----:B------:R-:W-:Y:S02]  /*73d0*/  SEL R2, RZ, 0x1, P1 ;  /* 0x00000001ff027807 */ /* 0x000fe40000800000 */
[----:B------:R-:W-:Y:S02]  /*73e0*/  SEL R0, R0, RZ, P1 ;  /* 0x000000ff00007207 */ /* 0x000fe40000800000 */
[----:B------:R-:W-:-:S03]  /*73f0*/  LOP3.LUT R7, R7, R2, RZ, 0x3c, !PT ;  /* 0x0000000207077212 */ /* 0x000fc600078e3cff */
[----:B0-----:R-:W-:Y:S01]  /*7400*/  IMAD R9, R0, 0x8, R3 ;  /* 0x0000000800097824 */ /* 0x001fe200078e0203 */
[----:B------:R-:W-:Y:S01]  /*7410*/  SHF.L.U32 R4, R7, 0x1f, RZ ;  /* 0x0000001f07047819 */ /* 0x000fe200000006ff */
[----:B-1----:R-:W-:Y:S06]  /*7420*/  @!P0 BRA `(.L_x_190) ;  /* 0x0000000000e08947 */ /* 0x002fec0003800000 */
.L_x_202:
[----:B------:R-:W1:Y:S01]  /*7430*/  SYNCS.PHASECHK.TRANS64.TRYWAIT P0, [R9+URZ], R4 ;  /* 0x00000004090075a7 */ /* 0x000e62000800017f */
[----:B------:R-:W-:-:S05]  /*7440*/  VIADD R0, R0, 0x1 ;  /* 0x0000000100007836 */ /* 0x000fca0000000000 */
[----:B------:R-:W-:-:S04]  /*7450*/  ISETP.NE.AND P1, PT, R0, 0x5, PT ;  /* 0x000000050000780c */ /* 0x000fc80003f25270 */
[----:B------:R-:W-:Y:S02]  /*7460*/  SEL R2, RZ, 0x1, P1 ;  /* 0x00000001ff027807 */ /* 0x000fe40000800000 */
[----:B------:R-:W-:Y:S02]  /*7470*/  SEL R0, R0, RZ, P1 ;  /* 0x000000ff00007207 */ /* 0x000fe40000800000 */
[----:B------:R-:W-:Y:S01]  /*7480*/  LOP3.LUT R2, R7, R2, RZ, 0x3c, !PT ;  /* 0x0000000207027212 */ /* 0x000fe200078e3cff */
[----:B-1----:R-:W-:Y:S06]  /*7490*/  @!P0 BRA `(.L_x_191) ;  /* 0x0000000000d88947 */ /* 0x002fec0003800000 */
.L_x_203:
[----:B------:R-:W-:Y:S01]  /*74a0*/  IMAD R3, R0, 0x8, R3 ;  /* 0x0000000800037824 */ /* 0x000fe200078e0203 */
[----:B------:R-:W-:-:S07]  /*74b0*/  SHF.L.U32 R0, R2, 0x1f, RZ ;  /* 0x0000001f02007819 */ /* 0x000fce00000006ff */
.L_x_192:
[----:B--2---:R2:W3:Y:S02]  /*74c0*/  SYNCS.PHASECHK.TRANS64.TRYWAIT P0, [R3+URZ], R0 ;  /* 0x00000000030075a7 */ /* 0x0044e4000800017f */
[----:B---3--:R-:W-:Y:S05]  /*74d0*/  @!P0 NANOSLEEP.SYNCS 0x989680 ;  /* 0x009896800000895d */ /* 0x008fea0003900000 */
[----:B------:R-:W3:Y:S02]  /*74e0*/  @!P0 SYNCS.PHASECHK.TRANS64 P0, [R3+URZ], R0 ;  /* 0x00000000030085a7 */ /* 0x000ee4000800007f */
[----:B---3--:R-:W-:Y:S05]  /*74f0*/  @!P0 BRA `(.L_x_192) ;  /* 0xfffffffc00f08947 */ /* 0x008fea000383ffff */
.L_x_186:
[----:B------:R-:W-:Y:S05]  /*7500*/  BSYNC B0 ;  /* 0x0000000000007941 */ /* 0x000fea0003800000 */
.L_x_185:
[----:B------:R-:W-:Y:S05]  /*7510*/  EXIT ;  /* 0x000000000000794d */ /* 0x000fea0003800000 */
.L_x_21:
[----:B----4-:R4:W0:Y:S02]  /*7520*/  SYNCS.PHASECHK.TRANS64.TRYWAIT P1, [R3+URZ], R0 ;  /* 0x00000000030075a7 */ /* 0x010824000802017f */
[----:B0-----:R-:W-:Y:S05]  /*7530*/  @!P1 NANOSLEEP.SYNCS 0x989680 ;  /* 0x009896800000995d */ /* 0x001fea0003900000 */
[----:B------:R-:W0:Y:S02]  /*7540*/  @!P1 SYNCS.PHASECHK.TRANS64 P1, [R3+URZ], R0 ;  /* 0x00000000030095a7 */ /* 0x000e24000802007f */
[----:B0-----:R-:W-:Y:S05]  /*7550*/  @!P1 BRA `(.L_x_21) ;  /* 0xfffffffc00f09947 */ /* 0x001fea000383ffff */
[----:B------:R-:W-:Y:S05]  /*7560*/  BRA `(.L_x_20) ;  /* 0xffffff9c00f47947 */ /* 0x000fea000383ffff */
.L_x_26:
[----:B-1----:R1:W3:Y:S02]  /*7570*/  SYNCS.PHASECHK.TRANS64.TRYWAIT P1, [R5+URZ], R4 ;  /* 0x00000004050075a7 */ /* 0x0022e4000802017f */
[----:B---3--:R-:W-:Y:S05]  /*7580*/  @!P1 NANOSLEEP.SYNCS 0x989680 ;  /* 0x009896800000995d */ /* 0x008fea0003900000 */
[----:B------:R-:W3:Y:S02]  /*7590*/  @!P1 SYNCS.PHASECHK.TRANS64 P1, [R5+URZ], R4 ;  /* 0x00000004050095a7 */ /* 0x000ee4000802007f */
[----:B---3--:R-:W-:Y:S05]  /*75a0*/  @!P1 BRA `(.L_x_26) ;  /* 0xfffffffc00f09947 */ /* 0x008fea000383ffff */
[----:B------:R-:W-:Y:S05]  /*75b0*/  BRA `(.L_x_25) ;  /* 0xffffffa400407947 */ /* 0x000fea000383ffff */
.L_x_173:
[----:B------:R-:W-:Y:S01]  /*75c0*/  BSSY B1, `(.L_x_193) ;  /* 0x0000006000017945 */ /* 0x000fe20003800000 */
[----:B------:R-:W-:-:S07]  /*75d0*/  IMAD.MOV.U32 R15, RZ, RZ, -0x1 ;  /* 0xffffffffff0f7424 */ /* 0x000fce00078e00ff */
[----:B------:R-:W-:Y:S05]  /*75e0*/  WARPSYNC.COLLECTIVE R15, `(.L_x_194) ;  /* 0x000000000f0c7348 */ /* 0x000fea0003c00000 */
[----:B------:R-:W-:Y:S02]  /*75f0*/  ELECT P6, UR62, PT ;  /* 0x00000000003e782f */ /* 0x000fe400038c0000 */
[----:B------:R-:W-:Y:S01]  /*7600*/  MOV R14, UR62 ;  /* 0x0000003e000e7c02 */ /* 0x000fe20008000f00 */
[----:B------:R-:W-:Y:S10]  /*7610*/  ENDCOLLECTIVE ;  /* 0x000000000000791b */ /* 0x000ff40003800000 */
.L_x_194:
[----:B------:R-:W-:Y:S05]  /*7620*/  BSYNC B1 ;  /* 0x0000000000017941 */ /* 0x000fea0003800000 */
.L_x_193:
[----:B------:R-:W-:Y:S05]  /*7630*/  BRA `(.L_x_195) ;  /* 0xfffffff000207947 */ /* 0x000fea000383ffff */
.L_x_176:
[----:B0-----:R0:W1:Y:S02]  /*7640*/  SYNCS.PHASECHK.TRANS64.TRYWAIT P0, [R14+URZ+0x28], R7 ;  /* 0x000028070e0075a7 */ /* 0x001064000800017f */
[----:B-1----:R-:W-:Y:S05]  /*7650*/  @!P0 NANOSLEEP.SYNCS 0x989680 ;  /* 0x009896800000895d */ /* 0x002fea0003900000 */
[----:B------:R-:W1:Y:S02]  /*7660*/  @!P0 SYNCS.PHASECHK.TRANS64 P0, [R14+URZ+0x28], R7 ;  /* 0x000028070e0085a7 */ /* 0x000e64000800007f */
[----:B-1----:R-:W-:Y:S05]  /*7670*/  @!P0 BRA `(.L_x_176) ;  /* 0xfffffffc00f08947 */ /* 0x002fea000383ffff */
[----:B------:R-:W-:Y:S05]  /*7680*/  BRA `(.L_x_196) ;  /* 0xfffffff0005c7947 */ /* 0x000fea000383ffff */
.L_x_184:
[----:B------:R-:W-:Y:S01]  /*7690*/  BSSY B0, `(.L_x_197) ;  /* 0x0000006000007945 */ /* 0x000fe20003800000 */
[----:B------:R-:W-:-:S07]  /*76a0*/  IMAD.MOV.U32 R15, RZ, RZ, -0x1 ;  /* 0xffffffffff0f7424 */ /* 0x000fce00078e00ff */
[----:B------:R-:W-:Y:S05]  /*76b0*/  WARPSYNC.COLLECTIVE R15, `(.L_x_198) ;  /* 0x000000000f0c7348 */ /* 0x000fea0003c00000 */
[----:B------:R-:W-:Y:S02]  /*76c0*/  ELECT P6, UR62, PT ;  /* 0x00000000003e782f */ /* 0x000fe400038c0000 */
[----:B------:R-:W-:Y:S01]  /*76d0*/  MOV R14, UR62 ;  /* 0x0000003e000e7c02 */ /* 0x000fe20008000f00 */
[----:B------:R-:W-:Y:S10]  /*76e0*/  ENDCOLLECTIVE ;  /* 0x000000000000791b */ /* 0x000ff40003800000 */
.L_x_198:
[----:B------:R-:W-:Y:S05]  /*76f0*/  BSYNC B0 ;  /* 0x0000000000007941 */ /* 0x000fea0003800000 */
.L_x_197:
[----:B------:R-:W-:Y:S05]  /*7700*/  BRA `(.L_x_199) ;  /* 0xfffffff800ac7947 */ /* 0x000fea000383ffff */
.L_x_188:
[----:B0-----:R0:W1:Y:S02]  /*7710*/  SYNCS.PHASECHK.TRANS64.TRYWAIT P0, [R7+URZ], R2 ;  /* 0x00000002070075a7 */ /* 0x001064000800017f */
[----:B-1----:R-:W-:Y:S05]  /*7720*/  @!P0 NANOSLEEP.SYNCS 0x989680 ;  /* 0x009896800000895d */ /* 0x002fea0003900000 */
[----:B------:R-:W1:Y:S02]  /*7730*/  @!P0 SYNCS.PHASECHK.TRANS64 P0, [R7+URZ], R2 ;  /* 0x00000002070085a7 */ /* 0x000e64000800007f */
[----:B-1----:R-:W-:Y:S05]  /*7740*/  @!P0 BRA `(.L_x_188) ;  /* 0xfffffffc00f08947 */ /* 0x002fea000383ffff */
[----:B------:R-:W-:Y:S05]  /*7750*/  BRA `(.L_x_200) ;  /* 0xfffffff800ec7947 */ /* 0x000fea000383ffff */
.L_x_189:
[----:B0-----:R0:W1:Y:S02]  /*7760*/  SYNCS.PHASECHK.TRANS64.TRYWAIT P0, [R9+URZ], R4 ;  /* 0x00000004090075a7 */ /* 0x001064000800017f */
[----:B-1----:R-:W-:Y:S05]  /*7770*/  @!P0 NANOSLEEP.SYNCS 0x989680 ;  /* 0x009896800000895d */ /* 0x002fea0003900000 */
[----:B------:R-:W1:Y:S02]  /*7780*/  @!P0 SYNCS.PHASECHK.TRANS64 P0, [R9+URZ], R4 ;  /* 0x00000004090085a7 */ /* 0x000e64000800007f */
[----:B-1----:R-:W-:Y:S05]  /*7790*/  @!P0 BRA `(.L_x_189) ;  /* 0xfffffffc00f08947 */ /* 0x002fea000383ffff */
[----:B------:R-:W-:Y:S05]  /*77a0*/  BRA `(.L_x_201) ;  /* 0xfffffff800fc7947 */ /* 0x000fea000383ffff */
.L_x_190:
[----:B0-----:R0:W1:Y:S02]  /*77b0*/  SYNCS.PHASECHK.TRANS64.TRYWAIT P0, [R6+URZ], R5 ;  /* 0x00000005060075a7 */ /* 0x001064000800017f */
[----:B-1----:R-:W-:Y:S05]  /*77c0*/  @!P0 NANOSLEEP.SYNCS 0x989680 ;  /* 0x009896800000895d */ /* 0x002fea0003900000 */
[----:B------:R-:W1:Y:S02]  /*77d0*/  @!P0 SYNCS.PHASECHK.TRANS64 P0, [R6+URZ], R5 ;  /* 0x00000005060085a7 */ /* 0x000e64000800007f */
[----:B-1----:R-:W-:Y:S05]  /*77e0*/  @!P0 BRA `(.L_x_190) ;  /* 0xfffffffc00f08947 */ /* 0x002fea000383ffff */
[----:B------:R-:W-:Y:S05]  /*77f0*/  BRA `(.L_x_202) ;  /* 0xfffffffc000c7947 */ /* 0x000fea000383ffff */
.L_x_191:
[----:B-1----:R1:W2:Y:S02]  /*7800*/  SYNCS.PHASECHK.TRANS64.TRYWAIT P0, [R9+URZ], R4 ;  /* 0x00000004090075a7 */ /* 0x0022a4000800017f */
[----:B--2---:R-:W-:Y:S05]  /*7810*/  @!P0 NANOSLEEP.SYNCS 0x989680 ;  /* 0x009896800000895d */ /* 0x004fea0003900000 */
[----:B------:R-:W2:Y:S02]  /*7820*/  @!P0 SYNCS.PHASECHK.TRANS64 P0, [R9+URZ], R4 ;  /* 0x00000004090085a7 */ /* 0x000ea4000800007f */
[----:B--2---:R-:W-:Y:S05]  /*7830*/  @!P0 BRA `(.L_x_191) ;  /* 0xfffffffc00f08947 */ /* 0x004fea000383ffff */
[----:B------:R-:W-:Y:S05]  /*7840*/  BRA `(.L_x_203) ;  /* 0xfffffffc00147947 */ /* 0x000fea000383ffff */
.L_x_204:
[----:B------:R-:W-:-:S00]  /*7850*/  BRA `(.L_x_204) ;  /* 0xfffffffc00fc7947 */ /* 0x000fc0000383ffff */
[----:B------:R-:W-:-:S00]  /*7860*/  NOP ;  /* 0x0000000000007918 */ /* 0x000fc00000000000 */
        /* <DEDUP_REMOVED lines=9> */
.L_x_205:


//--------------------- .nv.global.init           --------------------------
	.section	.nv.global.init,"aw",@progbits
.nv.global.init:
	.type		$str$22,@object
	.size		$str$22,($str$23 - $str$22)
$str$22:
        /*0000*/ 	.byte	0x6b, 0x5f, 0x74, 0x69, 0x6c, 0x65, 0x5f, 0x63, 0x6f, 0x75, 0x6e, 0x74, 0x20, 0x3e, 0x3d, 0x20
        /*0010*/ 	.byte	0x31, 0x00
	.type		$str$23,@object
	.size		$str$23,(__unnamed_1 - $str$23)
$str$23:
        /*0012*/ 	.byte	0x2f, 0x74, 0x6d, 0x70, 0x2f, 0x63, 0x75, 0x74, 0x6c, 0x61, 0x73, 0x73, 0x5f, 0x73, 0x77, 0x65
        /*0022*/ 	.byte	0x65, 0x70, 0x5f, 0x73, 0x72, 0x63, 0x2f, 0x69, 0x6e, 0x63, 0x6c, 0x75, 0x64, 0x65, 0x2f, 0x63
        /*0032*/ 	.byte	0x75, 0x74, 0x6c, 0x61, 0x73, 0x73, 0x2f, 0x67, 0x65, 0x6d, 0x6d, 0x2f, 0x63, 0x6f, 0x6c, 0x6c
        /*0042*/ 	.byte	0x65, 0x63, 0x74, 0x69, 0x76, 0x65, 0x2f, 0x73, 0x6d, 0x39, 0x30, 0x5f, 0x6d, 0x6d, 0x61, 0x5f
        /*0052*/ 	.byte	0x74, 0x6d, 0x61, 0x5f, 0x67, 0x6d, 0x6d, 0x61, 0x5f, 0x73, 0x73, 0x5f, 0x77, 0x61, 0x72, 0x70
        /*0062*/ 	.byte	0x73, 0x70, 0x65, 0x63, 0x69, 0x61, 0x6c, 0x69, 0x7a, 0x65, 0x64, 0x2e, 0x68, 0x70, 0x70, 0x00
	.type		__unnamed_1,@object
	.size		__unnamed_1,(.L_0 - __unnamed_1)
__unnamed_1:
        /*0072*/ 	.byte	0x76, 0x6f, 0x69, 0x64, 0x20, 0x63, 0x75, 0x74, 0x6c, 0x61, 0x73, 0x73, 0x3a, 0x3a, 0x67, 0x65
        /* <DEDUP_REMOVED lines=173> */
        /*0b52*/ 	.byte	0x74, 0x69, 0x74, 0x79, 0x5d, 0x00
.L_0:


//--------------------- .nv.shared._ZN7cutlass13device_kernelINS_4gemm6kernel13GemmUniversalIN4cute5tupleIJiiiiEEENS1_10collective13CollectiveMmaINS1_34MainloopSm90TmaGmmaWarpSpecializedILi5ENS5_IJNS4_1CILi2EEENSA_ILi4EEENSA_ILi1EEEEEENS1_35KernelTmaWarpSpecializedCooperativeEEENS5_IJNSA_ILi256EEENSA_ILi64EEENSA_ILi128EEEEEEaNS5_IJlSD_lEEEaSL_NS4_8TiledMMAINS4_8MMA_AtomIJNS4_4SM904GMMA26MMA_64x64x32_S32S8S8_SS_TNEEEENS4_6LayoutINS5_IJSB_SD_SD_EEENS5_IJSD_NSA_ILi0EEESU_EEEEENS5_IJNS4_10UnderscoreESX_SX_EEEEENS4_23SM90_TMA_LOAD_MULTICASTENS4_14ComposedLayoutINS4_7SwizzleILi3ELi4ELi3EEENS4_18smem_ptr_flag_bitsILi8EEENSS_INS5_IJNSA_ILi8EEESJ_EEENS5_IJSJ_SD_EEEEEEEvNS4_8identityES10_S1A_vS1B_EENS_8epilogue10collective6detail29Sm90TmaWarpSpecializedAdapterINS1E_15DefaultEpilogueIaSL_SL_NS1D_6thread17LinearCombinationIaLi1EiiLNS1I_9ScaleType4KindE0ELNS_15FloatRoundStyleE2EaEENS1_15EpilogueDefaultEEEEEvvEEEEvNT_6ParamsE --------------------------
	.section	.nv.shared._ZN7cutlass13device_kernelINS_4gemm6kernel13GemmUniversalIN4cute5tupleIJiiiiEEENS1_10collective13CollectiveMmaINS1_34MainloopSm90TmaGmmaWarpSpecializedILi5ENS5_IJNS4_1CILi2EEENSA_ILi4EEENSA_ILi1EEEEEENS1_35KernelTmaWarpSpecializedCooperativeEEENS5_IJNSA_ILi256EEENSA_ILi64EEENSA_ILi128EEEEEEaNS5_IJlSD_lEEEaSL_NS4_8TiledMMAINS4_8MMA_AtomIJNS4_4SM904GMMA26MMA_64x64x32_S32S8S8_SS_TNEEEENS4_6LayoutINS5_IJSB_SD_SD_EEENS5_IJSD_NSA_ILi0EEESU_EEEEENS5_IJNS4_10UnderscoreESX_SX_EEEEENS4_23SM90_TMA_LOAD_MULTICASTENS4_14ComposedLayoutINS4_7SwizzleILi3ELi4ELi3EEENS4_18smem_ptr_flag_bitsILi8EEENSS_INS5_IJNSA_ILi8EEESJ_EEENS5_IJSJ_SD_EEEEEEEvNS4_8identityES10_S1A_vS1B_EENS_8epilogue10collective6detail29Sm90TmaWarpSpecializedAdapterINS1E_15DefaultEpilogueIaSL_SL_NS1D_6thread17LinearCombinationIaLi1EiiLNS1I_9ScaleType4KindE0ELNS_15FloatRoundStyleE2EaEENS1_15EpilogueDefaultEEEEEvvEEEEvNT_6ParamsE,"aw",@nobits
	.sectionflags	@""
	.align	16
	.zero		1024


//--------------------- .nv.shared.reserved.0     --------------------------
	.section	.nv.shared.reserved.0,"aw",@nobits
	.weak		__nv_reservedSMEM_offset_0_alias
	.size		__nv_reservedSMEM_offset_0_alias, 0, 0
	.other		__nv_reservedSMEM_offset_0_alias,@"STO_CUDA_RESERVED_SHARED STV_DEFAULT"
__nv_reservedSMEM_offset_0_alias:
	.zero		0


//--------------------- .nv.global                --------------------------
	.section	.nv.global,"aw",@nobits
.nv.global:
	.type		_ZN40_INTERNAL_f88bd17d_4_k_cu_ce756df7_235794cute1_E,@object
	.size		_ZN40_INTERNAL_f88bd17d_4_k_cu_ce756df7_235794cute1_E,(_ZN40_INTERNAL_f88bd17d_4_k_cu_ce756df7_235794cuda3std3__45__cpo6cbeginE - _ZN40_INTERNAL_f88bd17d_4_k_cu_ce756df7_235794cute1_E)
_ZN40_INTERNAL_f88bd17d_4_k_cu_ce756df7_235794cute1_E:
	.zero		1
	.type		_ZN40_INTERNAL_f88bd17d_4_k_cu_ce756df7_235794cuda3std3__45__cpo6cbeginE,@object
	.size		_ZN40_INTERNAL_f88bd17d_4_k_cu_ce756df7_235794cuda3std3__45__cpo6cbeginE,(_ZN40_INTERNAL_f88bd17d_4_k_cu_ce756df7_235794cuda3std3__48in_placeE - _ZN40_INTERNAL_f88bd17d_4_k_cu_ce756df7_235794cuda3std3__45__cpo6cbeginE)
_ZN40_INTERNAL_f88bd17d_4_k_cu_ce756df7_235794cuda3std3__45__cpo6cbeginE:
	.zero		1
	.type		_ZN40_INTERNAL_f88bd17d_4_k_cu_ce756df7_235794cuda3std3__48in_placeE,@object
	.size		_ZN40_INTERNAL_f88bd17d_4_k_cu_ce756df7_235794cuda3std3__48in_placeE,(_ZN40_INTERNAL_f88bd17d_4_k_cu_ce756df7_235794cuda3std6ranges3__45__cpo9iter_moveE - _ZN40_INTERNAL_f88bd17d_4_k_cu_ce756df7_235794cuda3std3__48in_placeE)
_ZN40_INTERNAL_f88bd17d_4_k_cu_ce756df7_235794cuda3std3__48in_placeE:
	.zero		1
	.type		_ZN40_INTERNAL_f88bd17d_4_k_cu_ce756df7_235794cuda3std6ranges3__45__cpo9iter_moveE,@object
	.size		_ZN40_INTERNAL_f88bd17d_4_k_cu_ce756df7_235794cuda3std6ranges3__45__cpo9iter_moveE,(_ZN40_INTERNAL_f88bd17d_4_k_cu_ce756df7_235794cuda3std3__45__cpo5beginE - _ZN40_INTERNAL_f88bd17d_4_k_cu_ce756df7_235794cuda3std6ranges3__45__cpo9iter_moveE)
_ZN40_INTERNAL_f88bd17d_4_k_cu_ce756df7_235794cuda3std6ranges3__45__cpo9iter_moveE:
	.zero		1
	.type		_ZN40_INTERNAL_f88bd17d_4_k_cu_ce756df7_235794cuda3std3__45__cpo5beginE,@object
	.size		_ZN40_INTERNAL_f88bd17d_4_k_cu_ce756df7_235794cuda3std3__45__cpo5beginE,(_ZN40_INTERNAL_f88bd17d_4_k_cu_ce756df7_235794cuda3std3__442_GLOBAL__N__f88bd17d_4_k_cu_ce756df7_235796ignoreE - _ZN40_INTERNAL_f88bd17d_4_k_cu_ce756df7_235794cuda3std3__45__cpo5beginE)
_ZN40_INTERNAL_f88bd17d_4_k_cu_ce756df7_235794cuda3std3__45__cpo5beginE:
	.zero		1
	.type		_ZN40_INTERNAL_f88bd17d_4_k_cu_ce756df7_235794cuda3std3__442_GLOBAL__N__f88bd17d_4_k_cu_ce756df7_235796ignoreE,@object
	.size		_ZN40_INTERNAL_f88bd17d_4_k_cu_ce756df7_235794cuda3std3__442_GLOBAL__N__f88bd17d_4_k_cu_ce756df7_235796ignoreE,(_ZN40_INTERNAL_f88bd17d_4_k_cu_ce756df7_235794cute7productE - _ZN40_INTERNAL_f88bd17d_4_k_cu_ce756df7_235794cuda3std3__442_GLOBAL__N__f88bd17d_4_k_cu_ce756df7_235796ignoreE)
_ZN40_INTERNAL_f88bd17d_4_k_cu_ce756df7_235794cuda3std3__442_GLOBAL__N__f88bd17d_4_k_cu_ce756df7_235796ignoreE:
	.zero		1
	.type		_ZN40_INTERNAL_f88bd17d_4_k_cu_ce756df7_235794cute7productE,@object
	.size		_ZN40_INTERNAL_f88bd17d_4_k_cu_ce756df7_235794cute7productE,(_ZN40_INTERNAL_f88bd17d_4_k_cu_ce756df7_235794cuda3std3__45__cpo3endE - _ZN40_INTERNAL_f88bd17d_4_k_cu_ce756df7_235794cute7productE)
_ZN40_INTERNAL_f88bd17d_4_k_cu_ce756df7_235794cute7productE:
	.zero		1
	.type		_ZN40_INTERNAL_f88bd17d_4_k_cu_ce756df7_235794cuda3std3__45__cpo3endE,@object
	.size		_ZN40_INTERNAL_f88bd17d_4_k_cu_ce756df7_235794cuda3std3__45__cpo3endE,(_ZN40_INTERNAL_f88bd17d_4_k_cu_ce756df7_235794cuda3std3__419piecewise_constructE - _ZN40_INTERNAL_f88bd17d_4_k_cu_ce756df7_235794cuda3std3__45__cpo3endE)
_ZN40_INTERNAL_f88bd17d_4_k_cu_ce756df7_235794cuda3std3__45__cpo3endE:
	.zero		1
	.type		_ZN40_INTERNAL_f88bd17d_4_k_cu_ce756df7_235794cuda3std3__419piecewise_constructE,@object
	.size		_ZN40_INTERNAL_f88bd17d_4_k_cu_ce756df7_235794cuda3std3__419piecewise_constructE,(_ZN40_INTERNAL_f88bd17d_4_k_cu_ce756df7_235794cuda3std3__45__cpo4cendE - _ZN40_INTERNAL_f88bd17d_4_k_cu_ce756df7_235794cuda3std3__419piecewise_constructE)
_ZN40_INTERNAL_f88bd17d_4_k_cu_ce756df7_235794cuda3std3__419piecewise_constructE:
	.zero		1
	.type		_ZN40_INTERNAL_f88bd17d_4_k_cu_ce756df7_235794cuda3std3__45__cpo4cendE,@object
	.size		_ZN40_INTERNAL_f88bd17d_4_k_cu_ce756df7_235794cuda3std3__45__cpo4cendE,(_ZN40_INTERNAL_f88bd17d_4_k_cu_ce756df7_235794cuda3std6ranges3__45__cpo4swapE - _ZN40_INTERNAL_f88bd17d_4_k_cu_ce756df7_235794cuda3std3__45__cpo4cendE)
_ZN40_INTERNAL_f88bd17d_4_k_cu_ce756df7_235794cuda3std3__45__cpo4cendE:
	.zero		1
	.type		_ZN40_INTERNAL_f88bd17d_4_k_cu_ce756df7_235794cuda3std6ranges3__45__cpo4swapE,@object
	.size		_ZN40_INTERNAL_f88bd17d_4_k_cu_ce756df7_235794cuda3std6ranges3__45__cpo4swapE,(.L_8 - _ZN40_INTERNAL_f88bd17d_4_k_cu_ce756df7_235794cuda3std6ranges3__45__cpo4swapE)
_ZN40_INTERNAL_f88bd17d_4_k_cu_ce756df7_235794cuda3std6ranges3__45__cpo4swapE:
	.zero		1
.L_8:


//--------------------- .nv.constant0._ZN7cutlass13device_kernelINS_4gemm6kernel13GemmUniversalIN4cute5tupleIJiiiiEEENS1_10collective13CollectiveMmaINS1_34MainloopSm90TmaGmmaWarpSpecializedILi5ENS5_IJNS4_1CILi2EEENSA_ILi4EEENSA_ILi1EEEEEENS1_35KernelTmaWarpSpecializedCooperativeEEENS5_IJNSA_ILi256EEENSA_ILi64EEENSA_ILi128EEEEEEaNS5_IJlSD_lEEEaSL_NS4_8TiledMMAINS4_8MMA_AtomIJNS4_4SM904GMMA26MMA_64x64x32_S32S8S8_SS_TNEEEENS4_6LayoutINS5_IJSB_SD_SD_EEENS5_IJSD_NSA_ILi0EEESU_EEEEENS5_IJNS4_10UnderscoreESX_SX_EEEEENS4_23SM90_TMA_LOAD_MULTICASTENS4_14ComposedLayoutINS4_7SwizzleILi3ELi4ELi3EEENS4_18smem_ptr_flag_bitsILi8EEENSS_INS5_IJNSA_ILi8EEESJ_EEENS5_IJSJ_SD_EEEEEEEvNS4_8identityES10_S1A_vS1B_EENS_8epilogue10collective6detail29Sm90TmaWarpSpecializedAdapterINS1E_15DefaultEpilogueIaSL_SL_NS1D_6thread17LinearCombinationIaLi1EiiLNS1I_9ScaleType4KindE0ELNS_15FloatRoundStyleE2EaEENS1_15EpilogueDefaultEEEEEvvEEEEvNT_6ParamsE --------------------------
	.section	.nv.constant0._ZN7cutlass13device_kernelINS_4gemm6kernel13GemmUniversalIN4cute5tupleIJiiiiEEENS1_10collective13CollectiveMmaINS1_34MainloopSm90TmaGmmaWarpSpecializedILi5ENS5_IJNS4_1CILi2EEENSA_ILi4EEENSA_ILi1EEEEEENS1_35KernelTmaWarpSpecializedCooperativeEEENS5_IJNSA_ILi256EEENSA_ILi64EEENSA_ILi128EEEEEEaNS5_IJlSD_lEEEaSL_NS4_8TiledMMAINS4_8MMA_AtomIJNS4_4SM904GMMA26MMA_64x64x32_S32S8S8_SS_TNEEEENS4_6LayoutINS5_IJSB_SD_SD_EEENS5_IJSD_NSA_ILi0EEESU_EEEEENS5_IJNS4_10UnderscoreESX_SX_EEEEENS4_23SM90_TMA_LOAD_MULTICASTENS4_14ComposedLayoutINS4_7SwizzleILi3ELi4ELi3EEENS4_18smem_ptr_flag_bitsILi8EEENSS_INS5_IJNSA_ILi8EEESJ_EEENS5_IJSJ_SD_EEEEEEEvNS4_8identityES10_S1A_vS1B_EENS_8epilogue10collective6detail29Sm90TmaWarpSpecializedAdapterINS1E_15DefaultEpilogueIaSL_SL_NS1D_6thread17LinearCombinationIaLi1EiiLNS1I_9ScaleType4KindE0ELNS_15FloatRoundStyleE2EaEENS1_15EpilogueDefaultEEEEEvvEEEEvNT_6ParamsE,"a",@progbits
	.sectionflags	@""
	.align	4
.nv.constant0._ZN7cutlass13device_kernelINS_4gemm6kernel13GemmUniversalIN4cute5tupleIJiiiiEEENS1_10collective13CollectiveMmaINS1_34MainloopSm90TmaGmmaWarpSpecializedILi5ENS5_IJNS4_1CILi2EEENSA_ILi4EEENSA_ILi1EEEEEENS1_35KernelTmaWarpSpecializedCooperativeEEENS5_IJNSA_ILi256EEENSA_ILi64EEENSA_ILi128EEEEEEaNS5_IJlSD_lEEEaSL_NS4_8TiledMMAINS4_8MMA_AtomIJNS4_4SM904GMMA26MMA_64x64x32_S32S8S8_SS_TNEEEENS4_6LayoutINS5_IJSB_SD_SD_EEENS5_IJSD_NSA_ILi0EEESU_EEEEENS5_IJNS4_10UnderscoreESX_SX_EEEEENS4_23SM90_TMA_LOAD_MULTICASTENS4_14ComposedLayoutINS4_7SwizzleILi3ELi4ELi3EEENS4_18smem_ptr_flag_bitsILi8EEENSS_INS5_IJNSA_ILi8EEESJ_EEENS5_IJSJ_SD_EEEEEEEvNS4_8identityES10_S1A_vS1B_EENS_8epilogue10collective6detail29Sm90TmaWarpSpecializedAdapterINS1E_15DefaultEpilogueIaSL_SL_NS1D_6thread17LinearCombinationIaLi1EiiLNS1I_9ScaleType4KindE0ELNS_15FloatRoundStyleE2EaEENS1_15EpilogueDefaultEEEEEvvEEEEvNT_6ParamsE:
	.zero		1664


//--------------------- SYMBOLS --------------------------

	.type		.nv.reservedSmem.offset0,@object
	.size		.nv.reservedSmem.offset0,0x4
	.type		__assertfail,@function
